	.target	sm_90a

	.elftype	@"ET_EXEC"


//--------------------- .note.nv.tkinfo           --------------------------
	.section	.note.nv.tkinfo,"",@"SHT_NOTE"
	.sectionflags	@"SHF_NOTE_NV_TKINFO"
	.tkinfo
        /*0018*/ 	.word	0x00000002
        /*0030*/ 	.string	""
        /*0030*/ 	.string	"ptxas"
        /*0030*/ 	.string	"Cuda compilation tools, release 13.0, V13.0.88"
        /*0030*/ 	.string	"Build cuda_13.0.r13.0/compiler.36424714_0"
        /*0030*/ 	.string	"-arch sm_90a -m 64 "



//--------------------- .note.nv.cuinfo           --------------------------
	.section	.note.nv.cuinfo,"",@"SHT_NOTE"
	.sectionflags	@"SHF_NOTE_NV_CUINFO"
        /*0018*/ 	.short	0x0002
        /*001a*/ 	.short	0x005a
        /*001c*/ 	.short	0x0082
	.zero		2


//--------------------- .nv.info                  --------------------------
	.section	.nv.info,"",@"SHT_CUDA_INFO"
	.align	4


	//----- nvinfo : EIATTR_REGCOUNT
	.align		4
        /*0000*/ 	.byte	0x04, 0x2f
        /*0002*/ 	.short	(.L_15 - .L_14)
	.align		4
.L_14:
        /*0004*/ 	.word	index@(_ZN7cutlass13device_kernelINS_4gemm6kernel13GemmUniversalIN4cute5tupleIJiiiiEEENS1_10collective13CollectiveMmaINS1_34MainloopSm90TmaGmmaWarpSpecializedILi3ENS5_IJNS4_1CILi1EEESB_SB_EEENS1_35KernelTmaWarpSpecializedCooperativeEEENS5_IJNSA_ILi128EEENSA_ILi64EEENSA_ILi32EEEEEENS_6half_tENS5_IJlSB_lEEESJ_SK_NS4_8TiledMMAINS4_8MMA_AtomIJNS4_4SM904GMMA25MMA_64x64x16_F32F16F16_SSILNSO_5MajorE0ELSQ_0ELNSO_7ScaleInE1ELSR_1EEEEEENS4_6LayoutINS5_IJNSA_ILi2EEESB_SB_EEENS5_IJSB_NSA_ILi0EEESX_EEEEENS5_IJNS4_10UnderscoreES10_S10_EEEEENS4_13SM90_TMA_LOADENS4_14ComposedLayoutINS4_7SwizzleILi2ELi4ELi3EEENS4_18smem_ptr_flag_bitsILi16EEENSU_INS5_IJNSA_ILi8EEESH_EEENS5_IJSH_SB_EEEEEEEvNS4_8identityES13_S1D_vS1E_EENS_8epilogue10collective6detail29Sm90TmaWarpSpecializedAdapterINS1H_15DefaultEpilogueISJ_SK_SK_NS1G_6thread17LinearCombinationISJ_Li1EffLNS1L_9ScaleType4KindE0ELNS_15FloatRoundStyleE2ESJ_EENS1_15EpilogueDefaultEEEEEvvEEEEvNT_6ParamsE)
        /*0008*/ 	.word	0x000000a8


	//----- nvinfo : EIATTR_FRAME_SIZE
	.align		4
.L_15:
        /*000c*/ 	.byte	0x04, 0x11
        /*000e*/ 	.short	(.L_17 - .L_16)
	.align		4
.L_16:
        /*0010*/ 	.word	index@(_ZN7cutlass13device_kernelINS_4gemm6kernel13GemmUniversalIN4cute5tupleIJiiiiEEENS1_10collective13CollectiveMmaINS1_34MainloopSm90TmaGmmaWarpSpecializedILi3ENS5_IJNS4_1CILi1EEESB_SB_EEENS1_35KernelTmaWarpSpecializedCooperativeEEENS5_IJNSA_ILi128EEENSA_ILi64EEENSA_ILi32EEEEEENS_6half_tENS5_IJlSB_lEEESJ_SK_NS4_8TiledMMAINS4_8MMA_AtomIJNS4_4SM904GMMA25MMA_64x64x16_F32F16F16_SSILNSO_5MajorE0ELSQ_0ELNSO_7ScaleInE1ELSR_1EEEEEENS4_6LayoutINS5_IJNSA_ILi2EEESB_SB_EEENS5_IJSB_NSA_ILi0EEESX_EEEEENS5_IJNS4_10UnderscoreES10_S10_EEEEENS4_13SM90_TMA_LOADENS4_14ComposedLayoutINS4_7SwizzleILi2ELi4ELi3EEENS4_18smem_ptr_flag_bitsILi16EEENSU_INS5_IJNSA_ILi8EEESH_EEENS5_IJSH_SB_EEEEEEEvNS4_8identityES13_S1D_vS1E_EENS_8epilogue10collective6detail29Sm90TmaWarpSpecializedAdapterINS1H_15DefaultEpilogueISJ_SK_SK_NS1G_6thread17LinearCombinationISJ_Li1EffLNS1L_9ScaleType4KindE0ELNS_15FloatRoundStyleE2ESJ_EENS1_15EpilogueDefaultEEEEEvvEEEEvNT_6ParamsE)
        /*0014*/ 	.word	0x00000000


	//----- nvinfo : EIATTR_MIN_STACK_SIZE
	.align		4
.L_17:
        /*0018*/ 	.byte	0x04, 0x12
        /*001a*/ 	.short	(.L_19 - .L_18)
	.align		4
.L_18:
        /*001c*/ 	.word	index@(_ZN7cutlass13device_kernelINS_4gemm6kernel13GemmUniversalIN4cute5tupleIJiiiiEEENS1_10collective13CollectiveMmaINS1_34MainloopSm90TmaGmmaWarpSpecializedILi3ENS5_IJNS4_1CILi1EEESB_SB_EEENS1_35KernelTmaWarpSpecializedCooperativeEEENS5_IJNSA_ILi128EEENSA_ILi64EEENSA_ILi32EEEEEENS_6half_tENS5_IJlSB_lEEESJ_SK_NS4_8TiledMMAINS4_8MMA_AtomIJNS4_4SM904GMMA25MMA_64x64x16_F32F16F16_SSILNSO_5MajorE0ELSQ_0ELNSO_7ScaleInE1ELSR_1EEEEEENS4_6LayoutINS5_IJNSA_ILi2EEESB_SB_EEENS5_IJSB_NSA_ILi0EEESX_EEEEENS5_IJNS4_10UnderscoreES10_S10_EEEEENS4_13SM90_TMA_LOADENS4_14ComposedLayoutINS4_7SwizzleILi2ELi4ELi3EEENS4_18smem_ptr_flag_bitsILi16EEENSU_INS5_IJNSA_ILi8EEESH_EEENS5_IJSH_SB_EEEEEEEvNS4_8identityES13_S1D_vS1E_EENS_8epilogue10collective6detail29Sm90TmaWarpSpecializedAdapterINS1H_15DefaultEpilogueISJ_SK_SK_NS1G_6thread17LinearCombinationISJ_Li1EffLNS1L_9ScaleType4KindE0ELNS_15FloatRoundStyleE2ESJ_EENS1_15EpilogueDefaultEEEEEvvEEEEvNT_6ParamsE)
        /*0020*/ 	.word	0x00000000
.L_19:


//--------------------- .nv.compat                --------------------------
	.section	.nv.compat,"",@"SHT_CUDA_COMPAT_INFO"
	.align	4
        /*0000*/ 	.byte	0x02, 0x09, 0x01, 0x00, 0x02, 0x02, 0x04, 0x00, 0x02, 0x05, 0x05, 0x00, 0x03, 0x07, 0x01, 0x01
        /*0010*/ 	.byte	0x02, 0x03, 0x01, 0x00, 0x02, 0x06, 0x01, 0x00, 0x04, 0x0b, 0x08, 0x00, 0x00, 0x00, 0x00, 0x00
        /*0020*/ 	.byte	0x00, 0x00, 0x00, 0x00


//--------------------- .nv.info._ZN7cutlass13device_kernelINS_4gemm6kernel13GemmUniversalIN4cute5tupleIJiiiiEEENS1_10collective13CollectiveMmaINS1_34MainloopSm90TmaGmmaWarpSpecializedILi3ENS5_IJNS4_1CILi1EEESB_SB_EEENS1_35KernelTmaWarpSpecializedCooperativeEEENS5_IJNSA_ILi128EEENSA_ILi64EEENSA_ILi32EEEEEENS_6half_tENS5_IJlSB_lEEESJ_SK_NS4_8TiledMMAINS4_8MMA_AtomIJNS4_4SM904GMMA25MMA_64x64x16_F32F16F16_SSILNSO_5MajorE0ELSQ_0ELNSO_7ScaleInE1ELSR_1EEEEEENS4_6LayoutINS5_IJNSA_ILi2EEESB_SB_EEENS5_IJSB_NSA_ILi0EEESX_EEEEENS5_IJNS4_10UnderscoreES10_S10_EEEEENS4_13SM90_TMA_LOADENS4_14ComposedLayoutINS4_7SwizzleILi2ELi4ELi3EEENS4_18smem_ptr_flag_bitsILi16EEENSU_INS5_IJNSA_ILi8EEESH_EEENS5_IJSH_SB_EEEEEEEvNS4_8identityES13_S1D_vS1E_EENS_8epilogue10collective6detail29Sm90TmaWarpSpecializedAdapterINS1H_15DefaultEpilogueISJ_SK_SK_NS1G_6thread17LinearCombinationISJ_Li1EffLNS1L_9ScaleType4KindE0ELNS_15FloatRoundStyleE2ESJ_EENS1_15EpilogueDefaultEEEEEvvEEEEvNT_6ParamsE --------------------------
	.section	.nv.info._ZN7cutlass13device_kernelINS_4gemm6kernel13GemmUniversalIN4cute5tupleIJiiiiEEENS1_10collective13CollectiveMmaINS1_34MainloopSm90TmaGmmaWarpSpecializedILi3ENS5_IJNS4_1CILi1EEESB_SB_EEENS1_35KernelTmaWarpSpecializedCooperativeEEENS5_IJNSA_ILi128EEENSA_ILi64EEENSA_ILi32EEEEEENS_6half_tENS5_IJlSB_lEEESJ_SK_NS4_8TiledMMAINS4_8MMA_AtomIJNS4_4SM904GMMA25MMA_64x64x16_F32F16F16_SSILNSO_5MajorE0ELSQ_0ELNSO_7ScaleInE1ELSR_1EEEEEENS4_6LayoutINS5_IJNSA_ILi2EEESB_SB_EEENS5_IJSB_NSA_ILi0EEESX_EEEEENS5_IJNS4_10UnderscoreES10_S10_EEEEENS4_13SM90_TMA_LOADENS4_14ComposedLayoutINS4_7SwizzleILi2ELi4ELi3EEENS4_18smem_ptr_flag_bitsILi16EEENSU_INS5_IJNSA_ILi8EEESH_EEENS5_IJSH_SB_EEEEEEEvNS4_8identityES13_S1D_vS1E_EENS_8epilogue10collective6detail29Sm90TmaWarpSpecializedAdapterINS1H_15DefaultEpilogueISJ_SK_SK_NS1G_6thread17LinearCombinationISJ_Li1EffLNS1L_9ScaleType4KindE0ELNS_15FloatRoundStyleE2ESJ_EENS1_15EpilogueDefaultEEEEEvvEEEEvNT_6ParamsE,"",@"SHT_CUDA_INFO"
	.sectionflags	@""
	.align	4


	//----- nvinfo : EIATTR_CUDA_API_VERSION
	.align		4
        /*0000*/ 	.byte	0x04, 0x37
        /*0002*/ 	.short	(.L_21 - .L_20)
.L_20:
        /*0004*/ 	.word	0x00000082


	//----- nvinfo : EIATTR_KPARAM_INFO
	.align		4
.L_21:
        /*0008*/ 	.byte	0x04, 0x17
        /*000a*/ 	.short	(.L_23 - .L_22)
.L_22:
        /*000c*/ 	.word	0x00000000
        /*0010*/ 	.short	0x0000
        /*0012*/ 	.short	0x0070
        /*0014*/ 	.byte	0x00, 0xf0, 0x01, 0x10


	//----- nvinfo : EIATTR_SPARSE_MMA_MASK
	.align		4
.L_23:
        /*0018*/ 	.byte	0x03, 0x50
        /*001a*/ 	.short	0x0000


	//----- nvinfo : EIATTR_MAXREG_COUNT
	.align		4
        /*001c*/ 	.byte	0x03, 0x1b
        /*001e*/ 	.short	0x00a8


	//----- nvinfo : EIATTR_NUM_BARRIERS
	.align		4
        /*0020*/ 	.byte	0x02, 0x4c
        /*0022*/ 	.byte	0x01
	.zero		1


	//----- nvinfo : EIATTR_EXTERNS
	.align		4
        /*0024*/ 	.byte	0x04, 0x0f
        /*0026*/ 	.short	(.L_25 - .L_24)


	//   ....[0]....
	.align		4
.L_24:
        /*0028*/ 	.word	index@(__assertfail)


	//----- nvinfo : EIATTR_MERCURY_ISA_VERSION
	.align		4
.L_25:
        /*002c*/ 	.byte	0x03, 0x5f
        /*002e*/ 	.short	0x0101


	//----- nvinfo : EIATTR_INT_WARP_WIDE_INSTR_OFFSETS
	.align		4
        /*0030*/ 	.byte	0x04, 0x31
        /*0032*/ 	.short	(.L_27 - .L_26)


	//   ....[0]....
.L_26:
        /*0034*/ 	.word	0x00000390


	//   ....[1]....
        /*0038*/ 	.word	0x000003c0


	//   ....[2]....
        /*003c*/ 	.word	0x000004a0


	//----- nvinfo : EIATTR_COOP_GROUP_MASK_REGIDS
	.align		4
.L_27:
        /*0040*/ 	.byte	0x04, 0x29
        /*0042*/ 	.short	(.L_29 - .L_28)


	//   ....[0]....
.L_28:
        /*0044*/ 	.word	0xffffffff


	//   ....[1]....
        /*0048*/ 	.word	0xffffffff


	//   ....[2]....
        /*004c*/ 	.word	0xffffffff


	//   ....[3]....
        /*0050*/ 	.word	0xffffffff


	//   ....[4]....
        /*0054*/ 	.word	0xffffffff


	//----- nvinfo : EIATTR_COOP_GROUP_INSTR_OFFSETS
	.align		4
.L_29:
        /*0058*/ 	.byte	0x04, 0x28
        /*005a*/ 	.short	(.L_31 - .L_30)


	//   ....[0]....
.L_30:
        /*005c*/ 	.word	0x00000060


	//   ....[1]....
        /*0060*/ 	.word	0x00000070


	//   ....[2]....
        /*0064*/ 	.word	0x00000130


	//   ....[3]....
        /*0068*/ 	.word	0x000002a0


	//   ....[4]....
        /*006c*/ 	.word	0x00000f50


	//----- nvinfo : EIATTR_REG_RECONFIG
	.align		4
.L_31:
        /*0070*/ 	.byte	0x01, 0x54
	.zero		2


	//----- nvinfo : EIATTR_SYSCALL_OFFSETS
	.align		4
        /*0074*/ 	.byte	0x04, 0x46
        /*0076*/ 	.short	(.L_33 - .L_32)


	//   ....[0]....
.L_32:
        /*0078*/ 	.word	0x00001110


	//----- nvinfo : EIATTR_MBARRIER_INSTR_OFFSETS
	.align		4
.L_33:
        /*007c*/ 	.byte	0x04, 0x39
        /*007e*/ 	.short	(.L_35 - .L_34)


	//   ....[0]....
.L_34:
        /*0080*/ 	.word	0x00000230
        /*0084*/ 	.word	0x000000ff
        /*0088*/ 	.word	0x00000000
        /*008c*/ 	.short	0x0100
        /*008e*/ 	.byte	0x08
	.zero		1


	//   ....[1]....
        /*0090*/ 	.word	0x00000240
        /*0094*/ 	.word	0x000000ff
        /*0098*/ 	.word	0x00000018
        /*009c*/ 	.short	0x0100
        /*009e*/ 	.byte	0x08
	.zero		1


	//   ....[2]....
        /*00a0*/ 	.word	0x00000250
        /*00a4*/ 	.word	0x000000ff
        /*00a8*/ 	.word	0x00000008
        /*00ac*/ 	.short	0x0100
        /*00ae*/ 	.byte	0x08
	.zero		1


	//   ....[3]....
        /*00b0*/ 	.word	0x00000260
        /*00b4*/ 	.word	0x000000ff
        /*00b8*/ 	.word	0x00000020
        /*00bc*/ 	.short	0x0100
        /*00be*/ 	.byte	0x08
	.zero		1


	//   ....[4]....
        /*00c0*/ 	.word	0x00000270
        /*00c4*/ 	.word	0x000000ff
        /*00c8*/ 	.word	0x00000010
        /*00cc*/ 	.short	0x0100
        /*00ce*/ 	.byte	0x08
	.zero		1


	//   ....[5]....
        /*00d0*/ 	.word	0x00000280
        /*00d4*/ 	.word	0x000000ff
        /*00d8*/ 	.word	0x00000028
        /*00dc*/ 	.short	0x0100
        /*00de*/ 	.byte	0x08
	.zero		1


	//   ....[6]....
        /*00e0*/ 	.word	0x00000510
        /*00e4*/ 	.word	0x000000ff
        /*00e8*/ 	.word	0x00000040
        /*00ec*/ 	.short	0x0100
        /*00ee*/ 	.byte	0x06
	.zero		1


	//   ....[7]....
        /*00f0*/ 	.word	0x00000570
        /*00f4*/ 	.word	0x000000ff
        /*00f8*/ 	.word	0x00000048
        /*00fc*/ 	.short	0x0100
        /*00fe*/ 	.byte	0x06
	.zero		1


	//   ....[8]....
        /*0100*/ 	.word	0x00001190
        /*0104*/ 	.word	0x00000003
        /*0108*/ 	.word	0x00000000
        /*010c*/ 	.short	0x010a
        /*010e*/ 	.byte	0x3f
	.zero		1


	//   ....[9]....
        /*0110*/ 	.word	0x000011d0
        /*0114*/ 	.word	0x00000003
        /*0118*/ 	.word	0x00000000
        /*011c*/ 	.short	0x010a
        /*011e*/ 	.byte	0x3f
	.zero		1


	//   ....[10]....
        /*0120*/ 	.word	0x00001470
        /*0124*/ 	.word	0x000000ff
        /*0128*/ 	.word	0x00000000
        /*012c*/ 	.short	0x010a
        /*012e*/ 	.byte	0x04
	.zero		1


	//   ....[11]....
        /*0130*/ 	.word	0x000014b0
        /*0134*/ 	.word	0x000000ff
        /*0138*/ 	.word	0x00000000
        /*013c*/ 	.short	0x010a
        /*013e*/ 	.byte	0x04
	.zero		1


	//   ....[12]....
        /*0140*/ 	.word	0x00001610
        /*0144*/ 	.word	0x000000ff
        /*0148*/ 	.word	0x00000000
        /*014c*/ 	.short	0x0101
        /*014e*/ 	.byte	0x04
	.zero		1


	//   ....[13]....
        /*0150*/ 	.word	0x00001810
        /*0154*/ 	.word	0x000000ff
        /*0158*/ 	.word	0x00000000
        /*015c*/ 	.short	0x0101
        /*015e*/ 	.byte	0x06
	.zero		1


	//   ....[14]....
        /*0160*/ 	.word	0x00004da0
        /*0164*/ 	.word	0x0000000e
        /*0168*/ 	.word	0x00000018
        /*016c*/ 	.short	0x010a
        /*016e*/ 	.byte	0x3f
	.zero		1


	//   ....[15]....
        /*0170*/ 	.word	0x00005120
        /*0174*/ 	.word	0x00000006
        /*0178*/ 	.word	0x00000048
        /*017c*/ 	.short	0x0101
        /*017e*/ 	.byte	0x3f
	.zero		1


	//   ....[16]....
        /*0180*/ 	.word	0x00005850
        /*0184*/ 	.word	0x00000007
        /*0188*/ 	.word	0x00000000
        /*018c*/ 	.short	0x010a
        /*018e*/ 	.byte	0x3f
	.zero		1


	//   ....[17]....
        /*0190*/ 	.word	0x000058d0
        /*0194*/ 	.word	0x00000009
        /*0198*/ 	.word	0x00000000
        /*019c*/ 	.short	0x010a
        /*019e*/ 	.byte	0x3f
	.zero		1


	//   ....[18]....
        /*01a0*/ 	.word	0x00005960
        /*01a4*/ 	.word	0x00000003
        /*01a8*/ 	.word	0x00000000
        /*01ac*/ 	.short	0x010a
        /*01ae*/ 	.byte	0x3f
	.zero		1


	//   ....[19]....
        /*01b0*/ 	.word	0x000059c0
        /*01b4*/ 	.word	0x00000003
        /*01b8*/ 	.word	0x00000000
        /*01bc*/ 	.short	0x010a
        /*01be*/ 	.byte	0x3f
	.zero		1


	//   ....[20]....
        /*01c0*/ 	.word	0x00005a20
        /*01c4*/ 	.word	0x00000004
        /*01c8*/ 	.word	0x00000000
        /*01cc*/ 	.short	0x010a
        /*01ce*/ 	.byte	0x3f
	.zero		1


	//   ....[21]....
        /*01d0*/ 	.word	0x00005af0
        /*01d4*/ 	.word	0x0000000e
        /*01d8*/ 	.word	0x00000018
        /*01dc*/ 	.short	0x010a
        /*01de*/ 	.byte	0x3f
	.zero		1


	//   ....[22]....
        /*01e0*/ 	.word	0x00005bc0
        /*01e4*/ 	.word	0x00000007
        /*01e8*/ 	.word	0x00000000
        /*01ec*/ 	.short	0x010a
        /*01ee*/ 	.byte	0x3f
	.zero		1


	//   ....[23]....
        /*01f0*/ 	.word	0x00005c10
        /*01f4*/ 	.word	0x00000009
        /*01f8*/ 	.word	0x00000000
        /*01fc*/ 	.short	0x010a
        /*01fe*/ 	.byte	0x3f
	.zero		1


	//----- nvinfo : EIATTR_NUM_MBARRIERS
	.align		4
.L_35:
        /*0200*/ 	.byte	0x03, 0x38
        /*0202*/ 	.short	0x0008


	//----- nvinfo : EIATTR_EXIT_INSTR_OFFSETS
	.align		4
        /*0204*/ 	.byte	0x04, 0x1c
        /*0206*/ 	.short	(.L_37 - .L_36)


	//   ....[0]....
.L_36:
        /*0208*/ 	.word	0x000005c0


	//   ....[1]....
        /*020c*/ 	.word	0x00000e80


	//   ....[2]....
        /*0210*/ 	.word	0x00004410


	//   ....[3]....
        /*0214*/ 	.word	0x00004a40


	//   ....[4]....
        /*0218*/ 	.word	0x000059b0


	//----- nvinfo : EIATTR_MAX_THREADS
	.align		4
.L_37:
        /*021c*/ 	.byte	0x04, 0x05
        /*021e*/ 	.short	(.L_39 - .L_38)
.L_38:
        /*0220*/ 	.word	0x00000180
        /*0224*/ 	.word	0x00000001
        /*0228*/ 	.word	0x00000001


	//----- nvinfo : EIATTR_CRS_STACK_SIZE
	.align		4
.L_39:
        /*022c*/ 	.byte	0x04, 0x1e
        /*022e*/ 	.short	(.L_41 - .L_40)
.L_40:
        /*0230*/ 	.word	0x00000000


	//----- nvinfo : EIATTR_CBANK_PARAM_SIZE
	.align		4
.L_41:
        /*0234*/ 	.byte	0x03, 0x19
        /*0236*/ 	.short	0x0470


	//----- nvinfo : EIATTR_PARAM_CBANK
	.align		4
        /*0238*/ 	.byte	0x04, 0x0a
        /*023a*/ 	.short	(.L_43 - .L_42)
	.align		4
.L_42:
        /*023c*/ 	.word	index@(.nv.constant0._ZN7cutlass13device_kernelINS_4gemm6kernel13GemmUniversalIN4cute5tupleIJiiiiEEENS1_10collective13CollectiveMmaINS1_34MainloopSm90TmaGmmaWarpSpecializedILi3ENS5_IJNS4_1CILi1EEESB_SB_EEENS1_35KernelTmaWarpSpecializedCooperativeEEENS5_IJNSA_ILi128EEENSA_ILi64EEENSA_ILi32EEEEEENS_6half_tENS5_IJlSB_lEEESJ_SK_NS4_8TiledMMAINS4_8MMA_AtomIJNS4_4SM904GMMA25MMA_64x64x16_F32F16F16_SSILNSO_5MajorE0ELSQ_0ELNSO_7ScaleInE1ELSR_1EEEEEENS4_6LayoutINS5_IJNSA_ILi2EEESB_SB_EEENS5_IJSB_NSA_ILi0EEESX_EEEEENS5_IJNS4_10UnderscoreES10_S10_EEEEENS4_13SM90_TMA_LOADENS4_14ComposedLayoutINS4_7SwizzleILi2ELi4ELi3EEENS4_18smem_ptr_flag_bitsILi16EEENSU_INS5_IJNSA_ILi8EEESH_EEENS5_IJSH_SB_EEEEEEEvNS4_8identityES13_S1D_vS1E_EENS_8epilogue10collective6detail29Sm90TmaWarpSpecializedAdapterINS1H_15DefaultEpilogueISJ_SK_SK_NS1G_6thread17LinearCombinationISJ_Li1EffLNS1L_9ScaleType4KindE0ELNS_15FloatRoundStyleE2ESJ_EENS1_15EpilogueDefaultEEEEEvvEEEEvNT_6ParamsE)
        /*0240*/ 	.short	0x0210
        /*0242*/ 	.short	0x0470


	//----- nvinfo : EIATTR_SW_WAR
	.align		4
.L_43:
        /*0244*/ 	.byte	0x04, 0x36
        /*0246*/ 	.short	(.L_45 - .L_44)
.L_44:
        /*0248*/ 	.word	0x00000008
.L_45:


//--------------------- .nv.callgraph             --------------------------
	.section	.nv.callgraph,"",@"SHT_CUDA_CALLGRAPH"
	.align	4
	.sectionentsize	8
	.align		4
        /*0000*/ 	.word	0x00000000
	.align		4
        /*0004*/ 	.word	0xffffffff
	.align		4
        /*0008*/ 	.word	index@(_ZN7cutlass13device_kernelINS_4gemm6kernel13GemmUniversalIN4cute5tupleIJiiiiEEENS1_10collective13CollectiveMmaINS1_34MainloopSm90TmaGmmaWarpSpecializedILi3ENS5_IJNS4_1CILi1EEESB_SB_EEENS1_35KernelTmaWarpSpecializedCooperativeEEENS5_IJNSA_ILi128EEENSA_ILi64EEENSA_ILi32EEEEEENS_6half_tENS5_IJlSB_lEEESJ_SK_NS4_8TiledMMAINS4_8MMA_AtomIJNS4_4SM904GMMA25MMA_64x64x16_F32F16F16_SSILNSO_5MajorE0ELSQ_0ELNSO_7ScaleInE1ELSR_1EEEEEENS4_6LayoutINS5_IJNSA_ILi2EEESB_SB_EEENS5_IJSB_NSA_ILi0EEESX_EEEEENS5_IJNS4_10UnderscoreES10_S10_EEEEENS4_13SM90_TMA_LOADENS4_14ComposedLayoutINS4_7SwizzleILi2ELi4ELi3EEENS4_18smem_ptr_flag_bitsILi16EEENSU_INS5_IJNSA_ILi8EEESH_EEENS5_IJSH_SB_EEEEEEEvNS4_8identityES13_S1D_vS1E_EENS_8epilogue10collective6detail29Sm90TmaWarpSpecializedAdapterINS1H_15DefaultEpilogueISJ_SK_SK_NS1G_6thread17LinearCombinationISJ_Li1EffLNS1L_9ScaleType4KindE0ELNS_15FloatRoundStyleE2ESJ_EENS1_15EpilogueDefaultEEEEEvvEEEEvNT_6ParamsE)
	.align		4
        /*000c*/ 	.word	index@(__assertfail)
	.align		4
        /*0010*/ 	.word	0x00000000
	.align		4
        /*0014*/ 	.word	0xfffffffe
	.align		4
        /*0018*/ 	.word	0x00000000
	.align		4
        /*001c*/ 	.word	0xfffffffd
	.align		4
        /*0020*/ 	.word	0x00000000
	.align		4
        /*0024*/ 	.word	0xfffffffc


//--------------------- .nv.constant4             --------------------------
	.section	.nv.constant4,"a",@progbits
	.align	8
	.align		8
.nv.constant4:
        /*0000*/ 	.dword	__assertfail
	.align		8
        /*0008*/ 	.dword	__unnamed_1
	.align		8
        /*0010*/ 	.dword	_ZN39_INTERNAL_ad145b2c_4_k_cu_47ffe2d0_28024cuda3std3__45__cpo5beginE
	.align		8
        /*0018*/ 	.dword	_ZN39_INTERNAL_ad145b2c_4_k_cu_47ffe2d0_28024cuda3std3__45__cpo3endE
	.align		8
        /*0020*/ 	.dword	_ZN39_INTERNAL_ad145b2c_4_k_cu_47ffe2d0_28024cuda3std3__45__cpo6cbeginE
	.align		8
        /*0028*/ 	.dword	_ZN39_INTERNAL_ad145b2c_4_k_cu_47ffe2d0_28024cuda3std3__45__cpo4cendE
	.align		8
        /*0030*/ 	.dword	_ZN39_INTERNAL_ad145b2c_4_k_cu_47ffe2d0_28024cuda3std3__441_GLOBAL__N__ad145b2c_4_k_cu_47ffe2d0_28026ignoreE
	.align		8
        /*0038*/ 	.dword	_ZN39_INTERNAL_ad145b2c_4_k_cu_47ffe2d0_28024cuda3std3__419piecewise_constructE
	.align		8
        /*0040*/ 	.dword	_ZN39_INTERNAL_ad145b2c_4_k_cu_47ffe2d0_28024cuda3std3__48in_placeE
	.align		8
        /*0048*/ 	.dword	_ZN39_INTERNAL_ad145b2c_4_k_cu_47ffe2d0_28024cuda3std6ranges3__45__cpo4swapE
	.align		8
        /*0050*/ 	.dword	_ZN39_INTERNAL_ad145b2c_4_k_cu_47ffe2d0_28024cuda3std6ranges3__45__cpo9iter_moveE
	.align		8
        /*0058*/ 	.dword	_ZN39_INTERNAL_ad145b2c_4_k_cu_47ffe2d0_28024cute7productE
	.align		8
        /*0060*/ 	.dword	_ZN39_INTERNAL_ad145b2c_4_k_cu_47ffe2d0_28024cute1_E
	.align		8
        /*0068*/ 	.dword	$str$22
	.align		8
        /*0070*/ 	.dword	$str$23


//--------------------- .text._ZN7cutlass13device_kernelINS_4gemm6kernel13GemmUniversalIN4cute5tupleIJiiiiEEENS1_10collective13CollectiveMmaINS1_34MainloopSm90TmaGmmaWarpSpecializedILi3ENS5_IJNS4_1CILi1EEESB_SB_EEENS1_35KernelTmaWarpSpecializedCooperativeEEENS5_IJNSA_ILi128EEENSA_ILi64EEENSA_ILi32EEEEEENS_6half_tENS5_IJlSB_lEEESJ_SK_NS4_8TiledMMAINS4_8MMA_AtomIJNS4_4SM904GMMA25MMA_64x64x16_F32F16F16_SSILNSO_5MajorE0ELSQ_0ELNSO_7ScaleInE1ELSR_1EEEEEENS4_6LayoutINS5_IJNSA_ILi2EEESB_SB_EEENS5_IJSB_NSA_ILi0EEESX_EEEEENS5_IJNS4_10UnderscoreES10_S10_EEEEENS4_13SM90_TMA_LOADENS4_14ComposedLayoutINS4_7SwizzleILi2ELi4ELi3EEENS4_18smem_ptr_flag_bitsILi16EEENSU_INS5_IJNSA_ILi8EEESH_EEENS5_IJSH_SB_EEEEEEEvNS4_8identityES13_S1D_vS1E_EENS_8epilogue10collective6detail29Sm90TmaWarpSpecializedAdapterINS1H_15DefaultEpilogueISJ_SK_SK_NS1G_6thread17LinearCombinationISJ_Li1EffLNS1L_9ScaleType4KindE0ELNS_15FloatRoundStyleE2ESJ_EENS1_15EpilogueDefaultEEEEEvvEEEEvNT_6ParamsE --------------------------
	.section	.text._ZN7cutlass13device_kernelINS_4gemm6kernel13GemmUniversalIN4cute5tupleIJiiiiEEENS1_10collective13CollectiveMmaINS1_34MainloopSm90TmaGmmaWarpSpecializedILi3ENS5_IJNS4_1CILi1EEESB_SB_EEENS1_35KernelTmaWarpSpecializedCooperativeEEENS5_IJNSA_ILi128EEENSA_ILi64EEENSA_ILi32EEEEEENS_6half_tENS5_IJlSB_lEEESJ_SK_NS4_8TiledMMAINS4_8MMA_AtomIJNS4_4SM904GMMA25MMA_64x64x16_F32F16F16_SSILNSO_5MajorE0ELSQ_0ELNSO_7ScaleInE1ELSR_1EEEEEENS4_6LayoutINS5_IJNSA_ILi2EEESB_SB_EEENS5_IJSB_NSA_ILi0EEESX_EEEEENS5_IJNS4_10UnderscoreES10_S10_EEEEENS4_13SM90_TMA_LOADENS4_14ComposedLayoutINS4_7SwizzleILi2ELi4ELi3EEENS4_18smem_ptr_flag_bitsILi16EEENSU_INS5_IJNSA_ILi8EEESH_EEENS5_IJSH_SB_EEEEEEEvNS4_8identityES13_S1D_vS1E_EENS_8epilogue10collective6detail29Sm90TmaWarpSpecializedAdapterINS1H_15DefaultEpilogueISJ_SK_SK_NS1G_6thread17LinearCombinationISJ_Li1EffLNS1L_9ScaleType4KindE0ELNS_15FloatRoundStyleE2ESJ_EENS1_15EpilogueDefaultEEEEEvvEEEEvNT_6ParamsE,"ax",@progbits
	.align	128
.text._ZN7cutlass13device_kernelINS_4gemm6kernel13GemmUniversalIN4cute5tupleIJiiiiEEENS1_10collective13CollectiveMmaINS1_34MainloopSm90TmaGmmaWarpSpecializedILi3ENS5_IJNS4_1CILi1EEESB_SB_EEENS1_35KernelTmaWarpSpecializedCooperativeEEENS5_IJNSA_ILi128EEENSA_ILi64EEENSA_ILi32EEEEEENS_6half_tENS5_IJlSB_lEEESJ_SK_NS4_8TiledMMAINS4_8MMA_AtomIJNS4_4SM904GMMA25MMA_64x64x16_F32F16F16_SSILNSO_5MajorE0ELSQ_0ELNSO_7ScaleInE1ELSR_1EEEEEENS4_6LayoutINS5_IJNSA_ILi2EEESB_SB_EEENS5_IJSB_NSA_ILi0EEESX_EEEEENS5_IJNS4_10UnderscoreES10_S10_EEEEENS4_13SM90_TMA_LOADENS4_14ComposedLayoutINS4_7SwizzleILi2ELi4ELi3EEENS4_18smem_ptr_flag_bitsILi16EEENSU_INS5_IJNSA_ILi8EEESH_EEENS5_IJSH_SB_EEEEEEEvNS4_8identityES13_S1D_vS1E_EENS_8epilogue10collective6detail29Sm90TmaWarpSpecializedAdapterINS1H_15DefaultEpilogueISJ_SK_SK_NS1G_6thread17LinearCombinationISJ_Li1EffLNS1L_9ScaleType4KindE0ELNS_15FloatRoundStyleE2ESJ_EENS1_15EpilogueDefaultEEEEEvvEEEEvNT_6ParamsE:
        .type           _ZN7cutlass13device_kernelINS_4gemm6kernel13GemmUniversalIN4cute5tupleIJiiiiEEENS1_10collective13CollectiveMmaINS1_34MainloopSm90TmaGmmaWarpSpecializedILi3ENS5_IJNS4_1CILi1EEESB_SB_EEENS1_35KernelTmaWarpSpecializedCooperativeEEENS5_IJNSA_ILi128EEENSA_ILi64EEENSA_ILi32EEEEEENS_6half_tENS5_IJlSB_lEEESJ_SK_NS4_8TiledMMAINS4_8MMA_AtomIJNS4_4SM904GMMA25MMA_64x64x16_F32F16F16_SSILNSO_5MajorE0ELSQ_0ELNSO_7ScaleInE1ELSR_1EEEEEENS4_6LayoutINS5_IJNSA_ILi2EEESB_SB_EEENS5_IJSB_NSA_ILi0EEESX_EEEEENS5_IJNS4_10UnderscoreES10_S10_EEEEENS4_13SM90_TMA_LOADENS4_14ComposedLayoutINS4_7SwizzleILi2ELi4ELi3EEENS4_18smem_ptr_flag_bitsILi16EEENSU_INS5_IJNSA_ILi8EEESH_EEENS5_IJSH_SB_EEEEEEEvNS4_8identityES13_S1D_vS1E_EENS_8epilogue10collective6detail29Sm90TmaWarpSpecializedAdapterINS1H_15DefaultEpilogueISJ_SK_SK_NS1G_6thread17LinearCombinationISJ_Li1EffLNS1L_9ScaleType4KindE0ELNS_15FloatRoundStyleE2ESJ_EENS1_15EpilogueDefaultEEEEEvvEEEEvNT_6ParamsE,@function
        .size           _ZN7cutlass13device_kernelINS_4gemm6kernel13GemmUniversalIN4cute5tupleIJiiiiEEENS1_10collective13CollectiveMmaINS1_34MainloopSm90TmaGmmaWarpSpecializedILi3ENS5_IJNS4_1CILi1EEESB_SB_EEENS1_35KernelTmaWarpSpecializedCooperativeEEENS5_IJNSA_ILi128EEENSA_ILi64EEENSA_ILi32EEEEEENS_6half_tENS5_IJlSB_lEEESJ_SK_NS4_8TiledMMAINS4_8MMA_AtomIJNS4_4SM904GMMA25MMA_64x64x16_F32F16F16_SSILNSO_5MajorE0ELSQ_0ELNSO_7ScaleInE1ELSR_1EEEEEENS4_6LayoutINS5_IJNSA_ILi2EEESB_SB_EEENS5_IJSB_NSA_ILi0EEESX_EEEEENS5_IJNS4_10UnderscoreES10_S10_EEEEENS4_13SM90_TMA_LOADENS4_14ComposedLayoutINS4_7SwizzleILi2ELi4ELi3EEENS4_18smem_ptr_flag_bitsILi16EEENSU_INS5_IJNSA_ILi8EEESH_EEENS5_IJSH_SB_EEEEEEEvNS4_8identityES13_S1D_vS1E_EENS_8epilogue10collective6detail29Sm90TmaWarpSpecializedAdapterINS1H_15DefaultEpilogueISJ_SK_SK_NS1G_6thread17LinearCombinationISJ_Li1EffLNS1L_9ScaleType4KindE0ELNS_15FloatRoundStyleE2ESJ_EENS1_15EpilogueDefaultEEEEEvvEEEEvNT_6ParamsE,(.L_x_128 - _ZN7cutlass13device_kernelINS_4gemm6kernel13GemmUniversalIN4cute5tupleIJiiiiEEENS1_10collective13CollectiveMmaINS1_34MainloopSm90TmaGmmaWarpSpecializedILi3ENS5_IJNS4_1CILi1EEESB_SB_EEENS1_35KernelTmaWarpSpecializedCooperativeEEENS5_IJNSA_ILi128EEENSA_ILi64EEENSA_ILi32EEEEEENS_6half_tENS5_IJlSB_lEEESJ_SK_NS4_8TiledMMAINS4_8MMA_AtomIJNS4_4SM904GMMA25MMA_64x64x16_F32F16F16_SSILNSO_5MajorE0ELSQ_0ELNSO_7ScaleInE1ELSR_1EEEEEENS4_6LayoutINS5_IJNSA_ILi2EEESB_SB_EEENS5_IJSB_NSA_ILi0EEESX_EEEEENS5_IJNS4_10UnderscoreES10_S10_EEEEENS4_13SM90_TMA_LOADENS4_14ComposedLayoutINS4_7SwizzleILi2ELi4ELi3EEENS4_18smem_ptr_flag_bitsILi16EEENSU_INS5_IJNSA_ILi8EEESH_EEENS5_IJSH_SB_EEEEEEEvNS4_8identityES13_S1D_vS1E_EENS_8epilogue10collective6detail29Sm90TmaWarpSpecializedAdapterINS1H_15DefaultEpilogueISJ_SK_SK_NS1G_6thread17LinearCombinationISJ_Li1EffLNS1L_9ScaleType4KindE0ELNS_15FloatRoundStyleE2ESJ_EENS1_15EpilogueDefaultEEEEEvvEEEEvNT_6ParamsE)
        .other          _ZN7cutlass13device_kernelINS_4gemm6kernel13GemmUniversalIN4cute5tupleIJiiiiEEENS1_10collective13CollectiveMmaINS1_34MainloopSm90TmaGmmaWarpSpecializedILi3ENS5_IJNS4_1CILi1EEESB_SB_EEENS1_35KernelTmaWarpSpecializedCooperativeEEENS5_IJNSA_ILi128EEENSA_ILi64EEENSA_ILi32EEEEEENS_6half_tENS5_IJlSB_lEEESJ_SK_NS4_8TiledMMAINS4_8MMA_AtomIJNS4_4SM904GMMA25MMA_64x64x16_F32F16F16_SSILNSO_5MajorE0ELSQ_0ELNSO_7ScaleInE1ELSR_1EEEEEENS4_6LayoutINS5_IJNSA_ILi2EEESB_SB_EEENS5_IJSB_NSA_ILi0EEESX_EEEEENS5_IJNS4_10UnderscoreES10_S10_EEEEENS4_13SM90_TMA_LOADENS4_14ComposedLayoutINS4_7SwizzleILi2ELi4ELi3EEENS4_18smem_ptr_flag_bitsILi16EEENSU_INS5_IJNSA_ILi8EEESH_EEENS5_IJSH_SB_EEEEEEEvNS4_8identityES13_S1D_vS1E_EENS_8epilogue10collective6detail29Sm90TmaWarpSpecializedAdapterINS1H_15DefaultEpilogueISJ_SK_SK_NS1G_6thread17LinearCombinationISJ_Li1EffLNS1L_9ScaleType4KindE0ELNS_15FloatRoundStyleE2ESJ_EENS1_15EpilogueDefaultEEEEEvvEEEEvNT_6ParamsE,@"STO_CUDA_ENTRY STV_DEFAULT"
_ZN7cutlass13device_kernelINS_4gemm6kernel13GemmUniversalIN4cute5tupleIJiiiiEEENS1_10collective13CollectiveMmaINS1_34MainloopSm90TmaGmmaWarpSpecializedILi3ENS5_IJNS4_1CILi1EEESB_SB_EEENS1_35KernelTmaWarpSpecializedCooperativeEEENS5_IJNSA_ILi128EEENSA_ILi64EEENSA_ILi32EEEEEENS_6half_tENS5_IJlSB_lEEESJ_SK_NS4_8TiledMMAINS4_8MMA_AtomIJNS4_4SM904GMMA25MMA_64x64x16_F32F16F16_SSILNSO_5MajorE0ELSQ_0ELNSO_7ScaleInE1ELSR_1EEEEEENS4_6LayoutINS5_IJNSA_ILi2EEESB_SB_EEENS5_IJSB_NSA_ILi0EEESX_EEEEENS5_IJNS4_10UnderscoreES10_S10_EEEEENS4_13SM90_TMA_LOADENS4_14ComposedLayoutINS4_7SwizzleILi2ELi4ELi3EEENS4_18smem_ptr_flag_bitsILi16EEENSU_INS5_IJNSA_ILi8EEESH_EEENS5_IJSH_SB_EEEEEEEvNS4_8identityES13_S1D_vS1E_EENS_8epilogue10collective6detail29Sm90TmaWarpSpecializedAdapterINS1H_15DefaultEpilogueISJ_SK_SK_NS1G_6thread17LinearCombinationISJ_Li1EffLNS1L_9ScaleType4KindE0ELNS_15FloatRoundStyleE2ESJ_EENS1_15EpilogueDefaultEEEEEvvEEEEvNT_6ParamsE:
[----:B------:R-:W0:Y:S01]  /*0000*/  LDC R1, c[0x0][0x28] ;  /* 0x00000a00ff017b82 */ /* 0x000e220000000800 */
[----:B------:R-:W1:Y:S01]  /*0010*/  S2R R18, SR_TID.X ;  /* 0x0000000000127919 */ /* 0x000e620000002100 */
[----:B------:R-:W-:Y:S01]  /*0020*/  ELECT P0, URZ, PT ;  /* 0x00000000003f782f */ /* 0x000fe20003800000 */
[----:B------:R-:W-:Y:S01]  /*0030*/  BSSY B0, `(.L_x_0) ;  /* 0x000000f000007945 */ /* 0x000fe20003800000 */
[--C-:B-1----:R-:W-:Y:S02]  /*0040*/  SHF.R.U32.HI R0, RZ, 0x5, R18.reuse ;  /* 0x00000005ff007819 */ /* 0x102fe40000011612 */
[----:B------:R-:W-:-:S03]  /*0050*/  SHF.R.U32.HI R22, RZ, 0x7, R18 ;  /* 0x00000007ff167819 */ /* 0x000fc60000011612 */
[----:B------:R-:W1:Y:S04]  /*0060*/  SHFL.IDX PT, R5, R0, RZ, 0x1f ;  /* 0x00001fff00057589 */ /* 0x000e6800000e0000 */
[----:B------:R2:W3:Y:S01]  /*0070*/  SHFL.IDX PT, R8, R22, RZ, 0x1f ;  /* 0x00001fff16087589 */ /* 0x0004e200000e0000 */
[----:B-1----:R-:W-:-:S13]  /*0080*/  ISETP.NE.OR P0, PT, R5, RZ, !P0 ;  /* 0x000000ff0500720c */ /* 0x002fda0004705670 */
[----:B0-23--:R-:W-:Y:S05]  /*0090*/  @P0 BRA `(.L_x_1) ;  /* 0x0000000000200947 */ /* 0x00dfea0003800000 */
[----:B------:R-:W-:Y:S02]  /*00a0*/  ULDC.64 UR4, c[0x0][0x198] ;  /* 0x0000660000047ab9 */ /* 0x000fe40000000a00 */
[----:B------:R-:W-:Y:S02]  /*00b0*/  UIADD3 UR6, UP0, UR4, 0xf0, URZ ;  /* 0x000000f004067890 */ /* 0x000fe4000ff1e03f */
[----:B------:R-:W-:Y:S02]  /*00c0*/  UIADD3 UR4, UP1, UR4, 0x1f0, URZ ;  /* 0x000001f004047890 */ /* 0x000fe4000ff3e03f */
[----:B------:R-:W-:Y:S02]  /*00d0*/  UIADD3.X UR7, URZ, UR5, URZ, UP0, !UPT ;  /* 0x000000053f077290 */ /* 0x000fe400087fe43f */
[----:B------:R-:W-:-:S07]  /*00e0*/  UIADD3.X UR5, URZ, UR5, URZ, UP1, !UPT ;  /* 0x000000053f057290 */ /* 0x000fce0008ffe43f */
[----:B------:R0:W-:Y:S02]  /*00f0*/  UTMACCTL.PF [UR6] ;  /* 0x00000000060079b9 */ /* 0x0001e40008040000 */
[----:B------:R0:W-:Y:S02]  /*0100*/  UTMACCTL.PF [UR4] ;  /* 0x00000000040079b9 */ /* 0x0001e40008040000 */
[----:B0-----:R-:W-:Y:S01]  /*0110*/  NOP ;  /* 0x0000000000007918 */ /* 0x001fe20000000000 */
.L_x_1:
[----:B------:R-:W-:Y:S05]  /*0120*/  BSYNC B0 ;  /* 0x0000000000007941 */ /* 0x000fea0003800000 */
.L_x_0:
[----:B------:R-:W0:Y:S02]  /*0130*/  SHFL.IDX PT, R2, R0, RZ, 0x1f ;  /* 0x00001fff00027589 */ /* 0x000e2400000e0000 */
[----:B0-----:R-:W-:-:S13]  /*0140*/  ISETP.NE.AND P0, PT, R2, RZ, PT ;  /* 0x000000ff0200720c */ /* 0x001fda0003f05270 */
[----:B------:R-:W-:Y:S05]  /*0150*/  @P0 BRA `(.L_x_2) ;  /* 0x0000000000500947 */ /* 0x000fea0003800000 */
[----:B------:R-:W0:Y:S01]  /*0160*/  S2UR UR8, SR_CgaCtaId ;  /* 0x00000000000879c3 */ /* 0x000e220000008800 */
[----:B------:R-:W-:Y:S01]  /*0170*/  UMOV UR4, 0x400 ;  /* 0x0000040000047882 */ /* 0x000fe20000000000 */
[----:B------:R-:W-:Y:S01]  /*0180*/  UMOV UR5, 0x1 ;  /* 0x0000000100057882 */ /* 0x000fe20000000000 */
[----:B------:R-:W-:Y:S01]  /*0190*/  UMOV UR6, 0x100 ;  /* 0x0000010000067882 */ /* 0x000fe20000000000 */
[----:B------:R-:W-:Y:S01]  /*01a0*/  ELECT P0, URZ, PT ;  /* 0x00000000003f782f */ /* 0x000fe20003800000 */
[----:B------:R-:W-:-:S04]  /*01b0*/  UIADD3 UR6, -UR6, 0x100000, URZ ;  /* 0x0010000006067890 */ /* 0x000fc8000fffe13f */
[----:B------:R-:W-:Y:S02]  /*01c0*/  USHF.L.U32 UR7, UR6, 0xb, URZ ;  /* 0x0000000b06077899 */ /* 0x000fe4000800063f */
[----:B------:R-:W-:Y:S02]  /*01d0*/  USHF.L.U32 UR6, UR6, 0x1, URZ ;  /* 0x0000000106067899 */ /* 0x000fe4000800063f */
[----:B0-----:R-:W-:Y:S02]  /*01e0*/  ULEA UR8, UR8, UR4, 0x18 ;  /* 0x0000000408087291 */ /* 0x001fe4000f8ec03f */
[----:B------:R-:W-:-:S04]  /*01f0*/  UIADD3 UR4, -UR5, 0x100000, URZ ;  /* 0x0010000005047890 */ /* 0x000fc8000fffe13f */
[----:B------:R-:W-:Y:S02]  /*0200*/  USHF.L.U32 UR5, UR4, 0xb, URZ ;  /* 0x0000000b04057899 */ /* 0x000fe4000800063f */
[----:B------:R-:W-:Y:S01]  /*0210*/  USHF.L.U32 UR4, UR4, 0x1, URZ ;  /* 0x0000000104047899 */ /* 0x000fe2000800063f */
[----:B------:R-:W0:Y:S11]  /*0220*/  FENCE.VIEW.ASYNC.S ;  /* 0x00000000000073c6 */ /* 0x000e360000000000 */
[----:B0-----:R0:W1:Y:S01]  /*0230*/  SYNCS.EXCH.64 URZ, [UR8], UR4 ;  /* 0x00000004083f75b2 */ /* 0x0010620008000100 */
[----:B------:R0:W2:Y:S01]  /*0240*/  SYNCS.EXCH.64 URZ, [UR8+0x18], UR6 ;  /* 0x00001806083f75b2 */ /* 0x0000a20008000100 */
[----:B------:R0:W3:Y:S01]  /*0250*/  SYNCS.EXCH.64 URZ, [UR8+0x8], UR4 ;  /* 0x00000804083f75b2 */ /* 0x0000e20008000100 */
[----:B------:R0:W4:Y:S01]  /*0260*/  SYNCS.EXCH.64 URZ, [UR8+0x20], UR6 ;  /* 0x00002006083f75b2 */ /* 0x0001220008000100 */
[----:B------:R0:W0:Y:S01]  /*0270*/  SYNCS.EXCH.64 URZ, [UR8+0x10], UR4 ;  /* 0x00001004083f75b2 */ /* 0x0000220008000100 */
[----:B------:R0:W0:Y:S01]  /*0280*/  SYNCS.EXCH.64 URZ, [UR8+0x28], UR6 ;  /* 0x00002806083f75b2 */ /* 0x0000220008000100 */
[----:B------:R-:W-:Y:S01]  /*0290*/  NOP ;  /* 0x0000000000007918 */ /* 0x000fe20000000000 */
.L_x_2:
[----:B------:R-:W5:Y:S01]  /*02a0*/  SHFL.IDX PT, R0, R0, RZ, 0x1f ;  /* 0x00001fff00007589 */ /* 0x000f6200000e0000 */
[----:B------:R-:W-:Y:S01]  /*02b0*/  ELECT P0, URZ, PT ;  /* 0x00000000003f782f */ /* 0x000fe20003800000 */
[----:B------:R-:W1:Y:S01]  /*02c0*/  LDC R2, c[0x0][0x65c] ;  /* 0x00019700ff027b82 */ /* 0x000e620000000800 */
[----:B------:R-:W-:Y:S01]  /*02d0*/  SHF.R.S32.HI R6, RZ, 0x1f, R5 ;  /* 0x0000001fff067819 */ /* 0x000fe20000011405 */
[----:B------:R-:W2:Y:S01]  /*02e0*/  S2R R3, SR_CTAID.Y ;  /* 0x0000000000037919 */ /* 0x000ea20000002600 */
[----:B0-----:R-:W-:Y:S01]  /*02f0*/  UMOV UR4, 0x20 ;  /* 0x0000002000047882 */ /* 0x001fe20000000000 */
[----:B------:R-:W-:Y:S01]  /*0300*/  ISETP.NE.AND P2, PT, R8, RZ, PT ;  /* 0x000000ff0800720c */ /* 0x000fe20003f45270 */
[----:B------:R-:W-:Y:S01]  /*0310*/  NOP ;  /* 0x0000000000007918 */ /* 0x000fe20000000000 */
[----:B------:R-:W0:Y:S01]  /*0320*/  S2R R4, SR_CTAID.X ;  /* 0x0000000000047919 */ /* 0x000e220000002500 */
[----:B------:R-:W-:Y:S01]  /*0330*/  LEA.HI R6, R6, R5, RZ, 0x2 ;  /* 0x0000000506067211 */ /* 0x000fe200078f10ff */
[----:B------:R-:W-:Y:S01]  /*0340*/  NOP ;  /* 0x0000000000007918 */ /* 0x000fe20000000000 */
[----:B-----5:R-:W-:-:S02]  /*0350*/  ISETP.NE.OR P0, PT, R0, RZ, !P0 ;  /* 0x000000ff0000720c */ /* 0x020fc40004705670 */
[----:B-1----:R-:W-:-:S04]  /*0360*/  ISETP.NE.AND P3, PT, R2, 0x1, PT ;  /* 0x000000010200780c */ /* 0x002fc80003f65270 */
[----:B------:R-:W-:Y:S02]  /*0370*/  P2R R0, PR, RZ, 0x8 ;  /* 0x00000008ff007803 */ /* 0x000fe40000000000 */
[----:B------:R-:W-:-:S05]  /*0380*/  LOP3.LUT R0, R6, 0xfffffffc, RZ, 0xc0, !PT ;  /* 0xfffffffc06007812 */ /* 0x000fca00078ec0ff */
[----:B------:R-:W-:Y:S01]  /*0390*/  VOTEU.ALL UP0, P0 ;  /* 0x00000000003f7886 */ /* 0x000fe20000000000 */
[----:B------:R-:W-:Y:S01]  /*03a0*/  IMAD.IADD R0, R5, 0x1, -R0 ;  /* 0x0000000105007824 */ /* 0x000fe200078e0a00 */
[----:B------:R-:W0:Y:S01]  /*03b0*/  @P3 LDC R17, c[0x0][0x10] ;  /* 0x00000400ff113b82 */ /* 0x000e220000000800 */
[----:B------:R-:W-:Y:S01]  /*03c0*/  VOTEU.ALL UP1, P0 ;  /* 0x00000000003f7886 */ /* 0x000fe20000020000 */
[----:B--2---:R-:W-:Y:S01]  /*03d0*/  @P3 IMAD.MOV.U32 R6, RZ, RZ, R3 ;  /* 0x000000ffff063224 */ /* 0x004fe200078e0003 */
[----:B------:R-:W-:Y:S01]  /*03e0*/  @!UP0 UMOV UR6, 0x400 ;  /* 0x0000040000068882 */ /* 0x000fe20000000000 */
[----:B------:R-:W-:-:S04]  /*03f0*/  @!UP0 UIADD3 UR4, -UR4, 0x100000, URZ ;  /* 0x0010000004048890 */ /* 0x000fc8000fffe13f */
[----:B------:R-:W-:Y:S02]  /*0400*/  @!UP0 USHF.L.U32 UR5, UR4, 0xb, URZ ;  /* 0x0000000b04058899 */ /* 0x000fe4000800063f */
[----:B------:R-:W-:Y:S01]  /*0410*/  @!UP0 USHF.L.U32 UR4, UR4, 0x1, URZ ;  /* 0x0000000104048899 */ /* 0x000fe2000800063f */
[----:B------:R-:W-:Y:S02]  /*0420*/  @P3 IMAD.MOV.U32 R7, RZ, RZ, RZ ;  /* 0x000000ffff073224 */ /* 0x000fe400078e00ff */
[----:B------:R-:W-:Y:S01]  /*0430*/  IMAD.MOV.U32 R5, RZ, RZ, RZ ;  /* 0x000000ffff057224 */ /* 0x000fe200078e00ff */
[----:B------:R-:W1:Y:S01]  /*0440*/  @!UP0 S2UR UR7, SR_CgaCtaId ;  /* 0x00000000000789c3 */ /* 0x000e620000008800 */
[----:B------:R-:W-:-:S07]  /*0450*/  @P3 IMAD.MOV.U32 R11, RZ, RZ, RZ ;  /* 0x000000ffff0b3224 */ /* 0x000fce00078e00ff */
[----:B------:R-:W2:Y:S01]  /*0460*/  @!P3 LDC R9, c[0x0][0xc] ;  /* 0x00000300ff09bb82 */ /* 0x000ea20000000800 */
[----:B0-----:R-:W-:-:S04]  /*0470*/  @P3 IMAD.WIDE.U32 R16, R4, R17, R6 ;  /* 0x0000001104103225 */ /* 0x001fc800078e0006 */
[----:B------:R-:W-:Y:S01]  /*0480*/  @P3 IMAD.IADD R17, R17, 0x1, R11 ;  /* 0x0000000111113824 */ /* 0x000fe200078e020b */
[----:B-1----:R-:W-:Y:S01]  /*0490*/  @!UP0 ULEA UR6, UR7, UR6, 0x18 ;  /* 0x0000000607068291 */ /* 0x002fe2000f8ec03f */
[----:B------:R-:W-:Y:S01]  /*04a0*/  VOTEU.ALL UP0, P0 ;  /* 0x00000000003f7886 */ /* 0x000fe20000000000 */
[----:B------:R-:W-:-:S04]  /*04b0*/  ISETP.NE.AND P0, PT, R0, 0x3, PT ;  /* 0x000000030000780c */ /* 0x000fc80003f05270 */
[----:B------:R-:W-:Y:S01]  /*04c0*/  ISETP.EQ.OR P0, PT, R0, RZ, !P0 ;  /* 0x000000ff0000720c */ /* 0x000fe20004702670 */
[----:B--2---:R-:W-:-:S03]  /*04d0*/  @!P3 IMAD.WIDE.U32 R6, R9, R3, R4 ;  /* 0x000000030906b225 */ /* 0x004fc600078e0004 */
[C---:B------:R-:W-:Y:S01]  /*04e0*/  ISETP.EQ.AND P0, PT, R8.reuse, RZ, P0 ;  /* 0x000000ff0800720c */ /* 0x040fe20000702270 */
[----:B------:R-:W-:Y:S01]  /*04f0*/  VIADD R8, R8, 0xffffffff ;  /* 0xffffffff08087836 */ /* 0x000fe20000000000 */
[----:B------:R-:W0:Y:S02]  /*0500*/  FENCE.VIEW.ASYNC.S ;  /* 0x00000000000073c6 */ /* 0x000e240000000000 */
[----:B0-----:R0:W3:Y:S01]  /*0510*/  @!UP0 SYNCS.EXCH.64 URZ, [UR6+0x40], UR4 ;  /* 0x00004004063f85b2 */ /* 0x0010e20008000100 */
[----:B------:R-:W-:Y:S01]  /*0520*/  @!P3 IMAD.MOV.U32 R16, RZ, RZ, R6 ;  /* 0x000000ffff10b224 */ /* 0x000fe200078e0006 */
[----:B------:R-:W-:Y:S01]  /*0530*/  SEL R19, RZ, 0x1, !P0 ;  /* 0x00000001ff137807 */ /* 0x000fe20004000000 */
[----:B------:R-:W-:Y:S01]  /*0540*/  @!P3 IMAD.MOV.U32 R17, RZ, RZ, R7 ;  /* 0x000000ffff11b224 */ /* 0x000fe200078e0007 */
[----:B------:R-:W-:-:S04]  /*0550*/  ISETP.GE.U32.AND P1, PT, R8, 0x2, PT ;  /* 0x000000020800780c */ /* 0x000fc80003f26070 */
[----:B------:R-:W-:Y:S01]  /*0560*/  SEL R19, R19, 0x2, P1 ;  /* 0x0000000213137807 */ /* 0x000fe20000800000 */
[----:B------:R0:W3:Y:S01]  /*0570*/  @!UP1 SYNCS.EXCH.64 URZ, [UR6+0x48], UR4 ;  /* 0x00004804063f95b2 */ /* 0x0000e20008000100 */
[----:B------:R-:W-:Y:S01]  /*0580*/  NOP ;  /* 0x0000000000007918 */ /* 0x000fe20000000000 */
[----:B---34-:R-:W-:Y:S06]  /*0590*/  BAR.SYNC.DEFER_BLOCKING 0x0 ;  /* 0x0000000000007b1d */ /* 0x018fec0000010000 */
[----:B------:R-:W-:Y:S05]  /*05a0*/  @!P2 BRA `(.L_x_3) ;  /* 0x0000003c009ca947 */ /* 0x000fea0003800000 */
[----:B------:R-:W-:-:S13]  /*05b0*/  ISETP.GT.U32.AND P0, PT, R8, 0x1, PT ;  /* 0x000000010800780c */ /* 0x000fda0003f04070 */
[----:B0-----:R-:W-:Y:S05]  /*05c0*/  @P0 EXIT ;  /* 0x000000000000094d */ /* 0x001fea0003800000 */
[----:B------:R-:W-:Y:S01]  /*05d0*/  ULDC.64 UR4, c[0x0][0x650] ;  /* 0x0001940000047ab9 */ /* 0x000fe20000000a00 */
[----:B------:R-:W-:Y:S01]  /*05e0*/  PRMT R0, RZ, 0x7610, R0 ;  /* 0x00007610ff007816 */ /* 0x000fe20000000000 */
[----:B------:R-:W-:Y:S01]  /*05f0*/  IMAD.MOV.U32 R58, RZ, RZ, -0x1 ;  /* 0xffffffffff3a7424 */ /* 0x000fe200078e00ff */
[----:B------:R-:W-:Y:S01]  /*0600*/  ISETP.GE.U32.AND P0, PT, R16, UR4, PT ;  /* 0x0000000410007c0c */ /* 0x000fe2000bf06070 */
[----:B------:R-:W-:Y:S02]  /*0610*/  IMAD.MOV.U32 R59, RZ, RZ, -0x1 ;  /* 0xffffffffff3b7424 */ /* 0x000fe400078e00ff */
[----:B------:R-:W-:Y:S01]  /*0620*/  IMAD.MOV.U32 R57, RZ, RZ, -0x1 ;  /* 0xffffffffff397424 */ /* 0x000fe200078e00ff */
[----:B------:R-:W-:-:S13]  /*0630*/  ISETP.GE.U32.AND.EX P0, PT, R17, UR5, PT, P0 ;  /* 0x0000000511007c0c */ /* 0x000fda000bf06100 */
[----:B------:R-:W-:Y:S05]  /*0640*/  @P0 BRA `(.L_x_4) ;  /* 0x0000000400540947 */ /* 0x000fea0003800000 */
[----:B------:R-:W0:Y:S01]  /*0650*/  LDC.64 R14, c[0x0][0x628] ;  /* 0x00018a00ff0e7b82 */ /* 0x000e220000000a00 */
[----:B------:R-:W-:Y:S02]  /*0660*/  IMAD.MOV.U32 R6, RZ, RZ, R16 ;  /* 0x000000ffff067224 */ /* 0x000fe400078e0010 */
[----:B------:R-:W-:-:S05]  /*0670*/  IMAD.MOV.U32 R7, RZ, RZ, R17 ;  /* 0x000000ffff077224 */ /* 0x000fca00078e0011 */
[----:B------:R-:W1:Y:S08]  /*0680*/  LDC R0, c[0x0][0x630] ;  /* 0x00018c00ff007b82 */ /* 0x000e700000000800 */
[----:B------:R-:W2:Y:S01]  /*0690*/  LDC.64 R20, c[0x0][0x620] ;  /* 0x00018800ff147b82 */ /* 0x000ea20000000a00 */
[----:B0-----:R-:W-:-:S04]  /*06a0*/  ISETP.NE.U32.AND P0, PT, R14, RZ, PT ;  /* 0x000000ff0e00720c */ /* 0x001fc80003f05070 */
[----:B------:R-:W-:-:S13]  /*06b0*/  ISETP.NE.AND.EX P0, PT, R15, RZ, PT, P0 ;  /* 0x000000ff0f00720c */ /* 0x000fda0003f05300 */
[----:B-12---:R-:W-:Y:S05]  /*06c0*/  @!P0 BRA `(.L_x_5) ;  /* 0x0000000000288947 */ /* 0x006fea0003800000 */
[----:B------:R-:W0:Y:S02]  /*06d0*/  LDC R11, c[0x0][0x634] ;  /* 0x00018d00ff0b7b82 */ /* 0x000e240000000800 */
[----:B0-----:R-:W-:-:S05]  /*06e0*/  IADD3 R11, P0, R16, R11, RZ ;  /* 0x0000000b100b7210 */ /* 0x001fca0007f1e0ff */
[----:B------:R-:W-:-:S04]  /*06f0*/  IMAD.X R13, RZ, RZ, R17, P0 ;  /* 0x000000ffff0d7224 */ /* 0x000fc800000e0611 */
[----:B------:R-:W-:-:S04]  /*0700*/  IMAD.WIDE.U32 R6, R13, R14, RZ ;  /* 0x0000000e0d067225 */ /* 0x000fc800078e00ff */
[----:B------:R-:W-:-:S04]  /*0710*/  IMAD.WIDE.U32 R8, P0, R11, R15, R6 ;  /* 0x0000000f0b087225 */ /* 0x000fc80007800006 */
[----:B------:R-:W-:-:S04]  /*0720*/  IMAD.WIDE.U32 R6, R11, R14, RZ ;  /* 0x0000000e0b067225 */ /* 0x000fc800078e00ff */
[----:B------:R-:W-:Y:S01]  /*0730*/  IMAD.X R11, RZ, RZ, RZ, P0 ;  /* 0x000000ffff0b7224 */ /* 0x000fe200000e06ff */
[----:B------:R-:W-:Y:S01]  /*0740*/  IADD3 RZ, P0, R7, R8, RZ ;  /* 0x0000000807ff7210 */ /* 0x000fe20007f1e0ff */
[----:B------:R-:W-:-:S04]  /*0750*/  IMAD.MOV.U32 R10, RZ, RZ, R9 ;  /* 0x000000ffff0a7224 */ /* 0x000fc800078e0009 */
[----:B------:R-:W-:-:S08]  /*0760*/  IMAD.WIDE.U32.X R6, R13, R15, R10, P0 ;  /* 0x0000000f0d067225 */ /* 0x000fd000000e040a */
.L_x_5:
[-CC-:B------:R-:W-:Y:S01]  /*0770*/  SHF.R.U64 R57, R6, R0.reuse, R7.reuse ;  /* 0x0000000006397219 */ /* 0x180fe20000001207 */
[----:B------:R-:W0:Y:S01]  /*0780*/  LDC R10, c[0x0][0x618] ;  /* 0x00018600ff0a7b82 */ /* 0x000e220000000800 */
[----:B------:R-:W-:Y:S01]  /*0790*/  SHF.R.U32.HI R5, RZ, R0, R7 ;  /* 0x00000000ff057219 */ /* 0x000fe20000011607 */
[----:B------:R-:W-:Y:S01]  /*07a0*/  ULDC UR4, c[0x0][0x150] ;  /* 0x0000540000047ab9 */ /* 0x000fe20000000800 */
[----:B------:R-:W-:Y:S02]  /*07b0*/  IADD3 R9, P0, RZ, -R57, RZ ;  /* 0x80000039ff097210 */ /* 0x000fe40007f1e0ff */
[----:B------:R-:W-:-:S03]  /*07c0*/  I2FP.F32.U32 R0, R4 ;  /* 0x0000000400007245 */ /* 0x000fc60000201000 */
[----:B------:R-:W1:Y:S01]  /*07d0*/  LDC.64 R28, c[0x0][0x640] ;  /* 0x00019000ff1c7b82 */ /* 0x000e620000000a00 */
[----:B------:R-:W-:Y:S02]  /*07e0*/  IMAD.X R11, RZ, RZ, ~R5, P0 ;  /* 0x000000ffff0b7224 */ /* 0x000fe400000e0e05 */
[----:B------:R-:W-:Y:S01]  /*07f0*/  FMUL R0, R0, UR4 ;  /* 0x0000000400007c20 */ /* 0x000fe20008400000 */
[----:B------:R-:W-:Y:S01]  /*0800*/  IMAD.WIDE.U32 R6, R9, R20, R16 ;  /* 0x0000001409067225 */ /* 0x000fe200078e0010 */
[----:B------:R-:W-:-:S03]  /*0810*/  ULDC UR4, c[0x0][0x154] ;  /* 0x0000550000047ab9 */ /* 0x000fc60000000800 */
[----:B------:R-:W-:Y:S01]  /*0820*/  IMAD R8, R11, R20, RZ ;  /* 0x000000140b087224 */ /* 0x000fe200078e02ff */
[----:B------:R-:W2:Y:S01]  /*0830*/  LDC R5, c[0x0][0x144] ;  /* 0x00005100ff057b82 */ /* 0x000ea20000000800 */
[----:B------:R-:W3:Y:S02]  /*0840*/  F2I.U32.TRUNC.NTZ R0, R0 ;  /* 0x0000000000007305 */ /* 0x000ee4000020f000 */
[----:B------:R-:W-:-:S04]  /*0850*/  IMAD R9, R9, R21, R8 ;  /* 0x0000001509097224 */ /* 0x000fc800078e0208 */
[----:B------:R-:W-:Y:S01]  /*0860*/  IMAD.IADD R7, R7, 0x1, R9 ;  /* 0x0000000107077824 */ /* 0x000fe200078e0209 */
[----:B------:R-:W4:Y:S01]  /*0870*/  LDC R12, c[0x0][0x608] ;  /* 0x00018200ff0c7b82 */ /* 0x000f220000000800 */
[----:B------:R-:W-:-:S03]  /*0880*/  IMAD.MOV.U32 R9, RZ, RZ, -0x1 ;  /* 0xffffffffff097424 */ /* 0x000fc600078e00ff */
[-CC-:B0-----:R-:W-:Y:S02]  /*0890*/  SHF.R.U64 R20, R6, R10.reuse, R7.reuse ;  /* 0x0000000a06147219 */ /* 0x181fe40000001207 */
[----:B------:R-:W-:Y:S02]  /*08a0*/  I2FP.F32.U32 R6, R3 ;  /* 0x0000000300067245 */ /* 0x000fe40000201000 */
[----:B------:R-:W0:Y:S01]  /*08b0*/  LDC R26, c[0x0][0x658] ;  /* 0x00019600ff1a7b82 */ /* 0x000e220000000800 */
[----:B-1----:R-:W-:Y:S01]  /*08c0*/  ISETP.NE.U32.AND P0, PT, R28, RZ, PT ;  /* 0x000000ff1c00720c */ /* 0x002fe20003f05070 */
[----:B---3--:R-:W-:Y:S01]  /*08d0*/  IMAD.MOV R8, RZ, RZ, -R0 ;  /* 0x000000ffff087224 */ /* 0x008fe200078e0a00 */
[----:B------:R-:W-:Y:S01]  /*08e0*/  SHF.R.U32.HI R7, RZ, R10, R7 ;  /* 0x0000000aff077219 */ /* 0x000fe20000011607 */
[----:B------:R-:W-:Y:S01]  /*08f0*/  FMUL R6, R6, UR4 ;  /* 0x0000000406067c20 */ /* 0x000fe20008400000 */
[----:B------:R-:W-:-:S03]  /*0900*/  ISETP.NE.AND.EX P0, PT, R29, RZ, PT, P0 ;  /* 0x000000ff1d00720c */ /* 0x000fc60003f05300 */
[----:B------:R-:W1:Y:S01]  /*0910*/  LDC R14, c[0x0][0x148] ;  /* 0x00005200ff0e7b82 */ /* 0x000e620000000800 */
[----:B--2---:R-:W-:-:S07]  /*0920*/  IMAD R0, R5, R8, R4 ;  /* 0x0000000805007224 */ /* 0x004fce00078e0204 */
[----:B------:R-:W2:Y:S01]  /*0930*/  LDC R24, c[0x0][0x600] ;  /* 0x00018000ff187b82 */ /* 0x000ea20000000800 */
[-CC-:B----4-:R-:W-:Y:S02]  /*0940*/  SHF.R.U64 R30, R20, R12.reuse, R7.reuse ;  /* 0x0000000c141e7219 */ /* 0x190fe40000001207 */
[----:B------:R-:W-:Y:S01]  /*0950*/  SHF.R.U32.HI R5, RZ, R12, R7 ;  /* 0x0000000cff057219 */ /* 0x000fe20000011607 */
[----:B------:R-:W-:Y:S01]  /*0960*/  IMAD.MOV.U32 R7, RZ, RZ, 0x1 ;  /* 0x00000001ff077424 */ /* 0x000fe200078e00ff */
[----:B------:R3:W4:Y:S03]  /*0970*/  F2I.U32.TRUNC.NTZ R12, R6 ;  /* 0x00000006000c7305 */ /* 0x000726000020f000 */
[----:B------:R-:W1:Y:S01]  /*0980*/  LDC R15, c[0x0][0x648] ;  /* 0x00019200ff0f7b82 */ /* 0x000e620000000800 */
[-C--:B0-----:R-:W-:Y:S02]  /*0990*/  SHF.L.U32 R4, R9, R26.reuse, RZ ;  /* 0x0000001a09047219 */ /* 0x081fe400000006ff */
[----:B------:R-:W-:-:S02]  /*09a0*/  SHF.R.U64 R32, R30, R26, R5 ;  /* 0x0000001a1e207219 */ /* 0x000fc40000001205 */
[----:B------:R-:W-:Y:S02]  /*09b0*/  LOP3.LUT R11, RZ, R4, RZ, 0x33, !PT ;  /* 0x00000004ff0b7212 */ /* 0x000fe400078e33ff */
[-C--:B------:R-:W-:Y:S01]  /*09c0*/  SHF.R.U32.HI R5, RZ, R26.reuse, R5 ;  /* 0x0000001aff057219 */ /* 0x080fe20000011605 */
[----:B------:R-:W0:Y:S01]  /*09d0*/  LDC R21, c[0x0][0x638] ;  /* 0x00018e00ff157b82 */ /* 0x000e220000000800 */
[----:B------:R-:W-:Y:S01]  /*09e0*/  SHF.L.U32 R10, R7, R26, RZ ;  /* 0x0000001a070a7219 */ /* 0x000fe200000006ff */
[----:B------:R-:W-:-:S06]  /*09f0*/  IMAD.MOV.U32 R4, RZ, RZ, R32 ;  /* 0x000000ffff047224 */ /* 0x000fcc00078e0020 */
[----:B------:R-:W0:Y:S01]  /*0a00*/  LDC R58, c[0x0][0x610] ;  /* 0x00018400ff3a7b82 */ /* 0x000e220000000800 */
[----:B---34-:R-:W-:Y:S05]  /*0a10*/  @!P0 BRA `(.L_x_6) ;  /* 0x0000000000288947 */ /* 0x018fea0003800000 */
[----:B------:R-:W3:Y:S02]  /*0a20*/  LDC R9, c[0x0][0x64c] ;  /* 0x00019300ff097b82 */ /* 0x000ee40000000800 */
[----:B---3--:R-:W-:-:S05]  /*0a30*/  IADD3 R9, P0, R32, R9, RZ ;  /* 0x0000000920097210 */ /* 0x008fca0007f1e0ff */
        /* <DEDUP_REMOVED lines=8> */
.L_x_6:
[----:B-1----:R-:W-:Y:S01]  /*0ac0*/  SHF.R.U64 R4, R4, R15, R5 ;  /* 0x0000000f04047219 */ /* 0x002fe20000001205 */
[----:B--2---:R-:W-:Y:S01]  /*0ad0*/  VIADD R5, R24, 0xffffffff ;  /* 0xffffffff18057836 */ /* 0x004fe20000000000 */
[----:B------:R-:W-:Y:S01]  /*0ae0*/  LOP3.LUT R11, R30, R11, RZ, 0xc0, !PT ;  /* 0x0000000b1e0b7212 */ /* 0x000fe200078ec0ff */
[----:B------:R-:W-:Y:S02]  /*0af0*/  IMAD.MOV R12, RZ, RZ, -R12 ;  /* 0x000000ffff0c7224 */ /* 0x000fe400078e0a0c */
[----:B------:R-:W-:Y:S01]  /*0b00*/  IMAD.MOV R6, RZ, RZ, -R4 ;  /* 0x000000ffff067224 */ /* 0x000fe200078e0a04 */
[----:B------:R-:W-:Y:S01]  /*0b10*/  LOP3.LUT R5, R20, R5, RZ, 0xc0, !PT ;  /* 0x0000000514057212 */ /* 0x000fe200078ec0ff */
[----:B------:R-:W-:Y:S02]  /*0b20*/  @P3 IMAD R0, R14, R12, R3 ;  /* 0x0000000c0e003224 */ /* 0x000fe400078e0203 */
[----:B------:R-:W-:Y:S02]  /*0b30*/  IMAD R11, R10, R4, R11 ;  /* 0x000000040a0b7224 */ /* 0x000fe400078e020b */
[----:B0-----:R-:W-:-:S02]  /*0b40*/  IMAD R3, R6, R21, R32 ;  /* 0x0000001506037224 */ /* 0x001fc400078e0220 */
[----:B------:R-:W-:Y:S02]  /*0b50*/  IMAD R58, R11, R58, R0 ;  /* 0x0000003a0b3a7224 */ /* 0x000fe400078e0200 */
[----:B------:R-:W-:Y:S02]  /*0b60*/  IMAD R3, R3, R24, R5 ;  /* 0x0000001803037224 */ /* 0x000fe400078e0205 */
[----:B------:R-:W-:-:S03]  /*0b70*/  IMAD.MOV.U32 R0, RZ, RZ, 0x1 ;  /* 0x00000001ff007424 */ /* 0x000fc600078e00ff */
[----:B------:R-:W-:Y:S02]  /*0b80*/  SEL R59, R3, R58, !P3 ;  /* 0x0000003a033b7207 */ /* 0x000fe40005800000 */
[----:B------:R-:W-:-:S07]  /*0b90*/  SEL R58, R58, R3, !P3 ;  /* 0x000000033a3a7207 */ /* 0x000fce0005800000 */
.L_x_4:
[----:B------:R-:W-:-:S08]  /*0ba0*/  NOP ;  /* 0x0000000000007918 */ /* 0x000fd00000000000 */
[----:B------:R-:W0:Y:S02]  /*0bb0*/  USETMAXREG.TRY_ALLOC.CTAPOOL UP0, 0xe8 ;  /* 0x000000e8000079c8 */ /* 0x000e240008000600 */
[----:B0-----:R-:W-:-:S13]  /*0bc0*/  PLOP3.LUT P0, PT, PT, PT, UP0, 0x80, 0x0 ;  /* 0x000000000000781c */ /* 0x001fda0003f0f008 */
[----:B------:R-:W-:Y:S05]  /*0bd0*/  @!P0 BRA `(.L_x_4) ;  /* 0xfffffffc00f08947 */ /* 0x000fea000383ffff */
[----:B------:R-:W-:Y:S01]  /*0be0*/  ULDC.64 UR4, c[0x0][0x598] ;  /* 0x0001660000047ab9 */ /* 0x000fe20000000a00 */
[----:B------:R-:W-:Y:S01]  /*0bf0*/  ULDC.64 UR36, c[0x0][0x208] ;  /* 0x0000820000247ab9 */ /* 0x000fe20000000a00 */
[----:B------:R-:W-:-:S04]  /*0c00*/  ISETP.NE.U32.AND P0, PT, RZ, UR4, PT ;  /* 0x00000004ff007c0c */ /* 0x000fc8000bf05070 */
[----:B------:R-:W-:-:S13]  /*0c10*/  ISETP.NE.AND.EX P0, PT, RZ, UR5, PT, P0 ;  /* 0x00000005ff007c0c */ /* 0x000fda000bf05300 */
[----:B------:R-:W-:Y:S05]  /*0c20*/  @!P0 BRA `(.L_x_7) ;  /* 0x00000000001c8947 */ /* 0x000fea0003800000 */
[----:B------:R-:W0:Y:S02]  /*0c30*/  LDC.64 R4, c[0x0][0x598] ;  /* 0x00016600ff047b82 */ /* 0x000e240000000a00 */
[----:B0-----:R-:W2:Y:S02]  /*0c40*/  LDG.E.64 R4, desc[UR36][R4.64] ;  /* 0x0000002404047981 */ /* 0x001ea4000c1e1b00 */
[----:B--2---:R-:W-:-:S04]  /*0c50*/  ISETP.NE.U32.AND P0, PT, R4, RZ, PT ;  /* 0x000000ff0400720c */ /* 0x004fc80003f05070 */
[----:B------:R-:W-:-:S13]  /*0c60*/  ISETP.NE.AND.EX P0, PT, R5, RZ, PT, P0 ;  /* 0x000000ff0500720c */ /* 0x000fda0003f05300 */
[----:B------:R-:W-:Y:S05]  /*0c70*/  @!P0 BRA `(.L_x_7) ;  /* 0x0000000000088947 */ /* 0x000fea0003800000 */
[----:B------:R0:W5:Y:S01]  /*0c80*/  LD.E R23, desc[UR36][R4.64] ;  /* 0x0000002404177980 */ /* 0x000162000c101900 */
[----:B------:R-:W-:Y:S05]  /*0c90*/  BRA `(.L_x_8) ;  /* 0x0000000000247947 */ /* 0x000fea0003800000 */
.L_x_7:
[----:B------:R-:W-:Y:S02]  /*0ca0*/  ULDC.64 UR4, c[0x0][0x588] ;  /* 0x0001620000047ab9 */ /* 0x000fe40000000a00 */
[----:B------:R-:W-:-:S04]  /*0cb0*/  ISETP.NE.U32.AND P0, PT, RZ, UR4, PT ;  /* 0x00000004ff007c0c */ /* 0x000fc8000bf05070 */
[----:B------:R-:W-:-:S13]  /*0cc0*/  ISETP.NE.AND.EX P0, PT, RZ, UR5, PT, P0 ;  /* 0x00000005ff007c0c */ /* 0x000fda000bf05300 */
[----:B------:R-:W-:Y:S05]  /*0cd0*/  @!P0 BRA `(.L_x_9) ;  /* 0x00000000000c8947 */ /* 0x000fea0003800000 */
[----:B------:R-:W0:Y:S02]  /*0ce0*/  LDC.64 R4, c[0x0][0x588] ;  /* 0x00016200ff047b82 */ /* 0x000e240000000a00 */
[----:B0-----:R1:W5:Y:S01]  /*0cf0*/  LDG.E R23, desc[UR36][R4.64] ;  /* 0x0000002404177981 */ /* 0x001362000c1e1900 */
[----:B------:R-:W-:Y:S05]  /*0d00*/  BRA `(.L_x_8) ;  /* 0x0000000000087947 */ /* 0x000fea0003800000 */
.L_x_9:
[----:B------:R-:W-:Y:S02]  /*0d10*/  ULDC UR4, c[0x0][0x580] ;  /* 0x0001600000047ab9 */ /* 0x000fe40000000800 */
[----:B------:R-:W-:-:S07]  /*0d20*/  IMAD.U32 R23, RZ, RZ, UR4 ;  /* 0x00000004ff177e24 */ /* 0x000fce000f8e00ff */
.L_x_8:
[----:B------:R-:W-:Y:S02]  /*0d30*/  ULDC.64 UR4, c[0x0][0x5a0] ;  /* 0x0001680000047ab9 */ /* 0x000fe40000000a00 */
[----:B------:R-:W-:-:S04]  /*0d40*/  ISETP.NE.U32.AND P0, PT, RZ, UR4, PT ;  /* 0x00000004ff007c0c */ /* 0x000fc8000bf05070 */
[----:B------:R-:W-:-:S13]  /*0d50*/  ISETP.NE.AND.EX P0, PT, RZ, UR5, PT, P0 ;  /* 0x00000005ff007c0c */ /* 0x000fda000bf05300 */
[----:B------:R-:W-:Y:S05]  /*0d60*/  @!P0 BRA `(.L_x_10) ;  /* 0x00000000001c8947 */ /* 0x000fea0003800000 */
[----:B01----:R-:W0:Y:S02]  /*0d70*/  LDC.64 R4, c[0x0][0x5a0] ;  /* 0x00016800ff047b82 */ /* 0x003e240000000a00 */
[----:B0-----:R-:W2:Y:S02]  /*0d80*/  LDG.E.64 R4, desc[UR36][R4.64] ;  /* 0x0000002404047981 */ /* 0x001ea4000c1e1b00 */
[----:B--2---:R-:W-:-:S04]  /*0d90*/  ISETP.NE.U32.AND P0, PT, R4, RZ, PT ;  /* 0x000000ff0400720c */ /* 0x004fc80003f05070 */
[----:B------:R-:W-:-:S13]  /*0da0*/  ISETP.NE.AND.EX P0, PT, R5, RZ, PT, P0 ;  /* 0x000000ff0500720c */ /* 0x000fda0003f05300 */
[----:B------:R-:W-:Y:S05]  /*0db0*/  @!P0 BRA `(.L_x_10) ;  /* 0x0000000000088947 */ /* 0x000fea0003800000 */
[----:B------:R0:W5:Y:S01]  /*0dc0*/  LD.E R56, desc[UR36][R4.64] ;  /* 0x0000002404387980 */ /* 0x000162000c101900 */
[----:B------:R-:W-:Y:S05]  /*0dd0*/  BRA `(.L_x_11) ;  /* 0x0000000000247947 */ /* 0x000fea0003800000 */
.L_x_10:
[----:B------:R-:W-:Y:S02]  /*0de0*/  ULDC.64 UR4, c[0x0][0x590] ;  /* 0x0001640000047ab9 */ /* 0x000fe40000000a00 */
[----:B------:R-:W-:-:S04]  /*0df0*/  ISETP.NE.U32.AND P0, PT, RZ, UR4, PT ;  /* 0x00000004ff007c0c */ /* 0x000fc8000bf05070 */
[----:B------:R-:W-:-:S13]  /*0e00*/  ISETP.NE.AND.EX P0, PT, RZ, UR5, PT, P0 ;  /* 0x00000005ff007c0c */ /* 0x000fda000bf05300 */
[----:B------:R-:W-:Y:S05]  /*0e10*/  @!P0 BRA `(.L_x_12) ;  /* 0x00000000000c8947 */ /* 0x000fea0003800000 */
[----:B01----:R-:W0:Y:S02]  /*0e20*/  LDC.64 R4, c[0x0][0x590] ;  /* 0x00016400ff047b82 */ /* 0x003e240000000a00 */
[----:B0-----:R1:W5:Y:S01]  /*0e30*/  LDG.E R56, desc[UR36][R4.64] ;  /* 0x0000002404387981 */ /* 0x001362000c1e1900 */
[----:B------:R-:W-:Y:S05]  /*0e40*/  BRA `(.L_x_11) ;  /* 0x0000000000087947 */ /* 0x000fea0003800000 */
.L_x_12:
[----:B------:R-:W-:Y:S02]  /*0e50*/  ULDC UR4, c[0x0][0x584] ;  /* 0x0001610000047ab9 */ /* 0x000fe40000000800 */
[----:B------:R-:W-:-:S07]  /*0e60*/  IMAD.U32 R56, RZ, RZ, UR4 ;  /* 0x00000004ff387e24 */ /* 0x000fce000f8e00ff */
.L_x_11:
[----:B------:R-:W-:-:S13]  /*0e70*/  LOP3.LUT P0, RZ, R0, 0xff, RZ, 0xc0, !PT ;  /* 0x000000ff00ff7812 */ /* 0x000fda000780c0ff */
[----:B------:R-:W-:Y:S05]  /*0e80*/  @!P0 EXIT ;  /* 0x000000000000894d */ /* 0x000fea0003800000 */
[----:B------:R-:W-:Y:S01]  /*0e90*/  ULDC UR4, c[0x0][0x28c] ;  /* 0x0000a30000047ab9 */ /* 0x000fe20000000800 */
[----:B------:R-:W-:Y:S01]  /*0ea0*/  LOP3.LUT R62, R19, 0x1, RZ, 0xfc, !PT ;  /* 0x00000001133e7812 */ /* 0x000fe200078efcff */
[----:B------:R-:W-:Y:S01]  /*0eb0*/  UIADD3 UR4, UR4, 0x1f, URZ ;  /* 0x0000001f04047890 */ /* 0x000fe2000fffe03f */
[----:B------:R-:W-:Y:S01]  /*0ec0*/  UMOV UR38, URZ ;  /* 0x0000003f00267c82 */ /* 0x000fe20008000000 */
[----:B------:R-:W-:Y:S02]  /*0ed0*/  UMOV UR39, URZ ;  /* 0x0000003f00277c82 */ /* 0x000fe40008000000 */
[----:B------:R-:W-:-:S04]  /*0ee0*/  USHF.R.S32.HI UR5, URZ, 0x1f, UR4 ;  /* 0x0000001f3f057899 */ /* 0x000fc80008011404 */
[----:B------:R-:W-:-:S04]  /*0ef0*/  ULEA.HI UR5, UR5, UR4, URZ, 0x5 ;  /* 0x0000000405057291 */ /* 0x000fc8000f8f283f */
[----:B------:R-:W-:-:S12]  /*0f00*/  USHF.R.S32.HI UR40, URZ, 0x5, UR5 ;  /* 0x000000053f287899 */ /* 0x000fd80008011405 */
.L_x_94:
[----:B------:R-:W-:Y:S01]  /*0f10*/  LOP3.LUT R0, R18, 0x80, RZ, 0xc0, !PT ;  /* 0x0000008012007812 */ /* 0x000fe200078ec0ff */
[----:B--2---:R-:W2:Y:S01]  /*0f20*/  S2UR UR7, SR_CgaCtaId ;  /* 0x00000000000779c3 */ /* 0x004ea20000008800 */
[----:B------:R-:W-:Y:S02]  /*0f30*/  UMOV UR6, 0x400 ;  /* 0x0000040000067882 */ /* 0x000fe40000000000 */
[----:B------:R-:W-:-:S06]  /*0f40*/  SHF.R.U32.HI R0, RZ, 0x7, R0 ;  /* 0x00000007ff007819 */ /* 0x000fcc0000011600 */
[----:B---3--:R-:W3:Y:S01]  /*0f50*/  SHFL.IDX PT, R0, R0, RZ, 0x1f ;  /* 0x00001fff00007589 */ /* 0x008ee200000e0000 */
[----:B--2---:R-:W-:Y:S01]  /*0f60*/  ULEA UR42, UR7, UR6, 0x18 ;  /* 0x00000006072a7291 */ /* 0x004fe2000f8ec03f */
[----:B---3--:R-:W-:-:S13]  /*0f70*/  R2UR UR4, R0 ;  /* 0x00000000000472ca */ /* 0x008fda00000e0000 */
[----:B------:R-:W-:-:S04]  /*0f80*/  ULEA.HI UR5, UR4, UR4, URZ, 0x1 ;  /* 0x0000000404057291 */ /* 0x000fc8000f8f083f */
[----:B------:R-:W-:-:S04]  /*0f90*/  ULOP3.LUT UR5, UR5, 0xffffe, URZ, 0xc0, !UPT ;  /* 0x000ffffe05057892 */ /* 0x000fc8000f8ec03f */
[----:B------:R-:W-:-:S03]  /*0fa0*/  UIADD3 UR5, UR4, -UR5, URZ ;  /* 0x8000000504057290 */ /* 0x000fc6000fffe03f */
[----:B------:R-:W-:Y:S01]  /*0fb0*/  ULDC UR4, c[0x0][0x28c] ;  /* 0x0000a30000047ab9 */ /* 0x000fe20000000800 */
[----:B------:R-:W-:Y:S01]  /*0fc0*/  ULEA UR5, UR5, UR42, 0xc ;  /* 0x0000002a05057291 */ /* 0x000fe2000f8e603f */
[----:B------:R-:W-:-:S03]  /*0fd0*/  ISETP.LT.AND P0, PT, RZ, UR4, PT ;  /* 0x00000004ff007c0c */ /* 0x000fc6000bf01270 */
[----:B------:R-:W-:-:S04]  /*0fe0*/  UIADD3 UR5, UR5, 0x100, URZ ;  /* 0x0000010005057890 */ /* 0x000fc8000fffe03f */
[----:B------:R-:W-:-:S04]  /*0ff0*/  USHF.R.U32.HI UR5, URZ, 0x4, UR5 ;  /* 0x000000043f057899 */ /* 0x000fc80008011605 */
[----:B------:R-:W-:Y:S02]  /*1000*/  ULOP3.LUT UR41, UR5, 0x3fff, URZ, 0xc0, !UPT ;  /* 0x00003fff05297892 */ /* 0x000fe4000f8ec03f */
[----:B-1--45:R-:W-:Y:S10]  /*1010*/  @P0 BRA `(.L_x_13) ;  /* 0x0000000000400947 */ /* 0x032ff40003800000 */
[----:B------:R-:W-:Y:S01]  /*1020*/  MOV R0, 0x0 ;  /* 0x0000000000007802 */ /* 0x000fe20000000f00 */
[----:B------:R-:W-:Y:S01]  /*1030*/  ULDC.64 UR4, c[0x4][0x68] ;  /* 0x01001a0000047ab9 */ /* 0x000fe20000000a00 */
[----:B------:R-:W-:Y:S01]  /*1040*/  ULDC.64 UR6, c[0x4][0x8] ;  /* 0x0100020000067ab9 */ /* 0x000fe20000000a00 */
[----:B01----:R-:W-:Y:S01]  /*1050*/  IMAD.U32 R4, RZ, RZ, UR4 ;  /* 0x00000004ff047e24 */ /* 0x003fe2000f8e00ff */
[----:B------:R0:W1:Y:S01]  /*1060*/  LDC.64 R14, c[0x4][R0] ;  /* 0x01000000000e7b82 */ /* 0x0000620000000a00 */
[----:B------:R-:W-:Y:S01]  /*1070*/  IMAD.U32 R5, RZ, RZ, UR5 ;  /* 0x00000005ff057e24 */ /* 0x000fe2000f8e00ff */
[----:B------:R-:W-:Y:S01]  /*1080*/  ULDC.64 UR4, c[0x4][0x70] ;  /* 0x01001c0000047ab9 */ /* 0x000fe20000000a00 */
[----:B------:R-:W-:Y:S02]  /*1090*/  IMAD.U32 R10, RZ, RZ, UR6 ;  /* 0x00000006ff0a7e24 */ /* 0x000fe4000f8e00ff */
[----:B------:R-:W-:Y:S02]  /*10a0*/  IMAD.U32 R6, RZ, RZ, UR4 ;  /* 0x00000004ff067e24 */ /* 0x000fe4000f8e00ff */
[----:B------:R-:W-:-:S02]  /*10b0*/  IMAD.U32 R7, RZ, RZ, UR5 ;  /* 0x00000005ff077e24 */ /* 0x000fc4000f8e00ff */
[----:B------:R-:W-:Y:S02]  /*10c0*/  IMAD.U32 R11, RZ, RZ, UR7 ;  /* 0x00000007ff0b7e24 */ /* 0x000fe4000f8e00ff */
[----:B------:R-:W-:Y:S02]  /*10d0*/  IMAD.MOV.U32 R8, RZ, RZ, 0x1e1 ;  /* 0x000001e1ff087424 */ /* 0x000fe400078e00ff */
[----:B------:R-:W-:Y:S02]  /*10e0*/  IMAD.MOV.U32 R12, RZ, RZ, 0x1 ;  /* 0x00000001ff0c7424 */ /* 0x000fe400078e00ff */
[----:B0-----:R-:W-:-:S07]  /*10f0*/  IMAD.MOV.U32 R13, RZ, RZ, RZ ;  /* 0x000000ffff0d7224 */ /* 0x001fce00078e00ff */
[----:B------:R-:W-:-:S07]  /*1100*/  LEPC R20, `(.L_x_13) ;  /* 0x000000001014794e */ /* 0x000fce0000000000 */
[----:B-1---5:R-:W-:Y:S05]  /*1110*/  CALL.ABS.NOINC R14 ;  /* 0x000000000e007343 */ /* 0x022fea0003c00000 */
.L_x_13:
[----:B------:R-:W-:-:S13]  /*1120*/  ISETP.NE.AND P0, PT, R62, 0x3, PT ;  /* 0x000000033e00780c */ /* 0x000fda0003f05270 */
[----:B------:R-:W-:Y:S05]  /*1130*/  @!P0 BRA `(.L_x_14) ;  /* 0x0000000000048947 */ /* 0x000fea0003800000 */
[----:B------:R-:W-:Y:S01]  /*1140*/  BPT.TRAP 0x1 ;  /* 0x000000040000795c */ /* 0x000fe20000300000 */
.L_x_14:
[----:B------:R-:W-:Y:S02]  /*1150*/  IMAD.U32 R3, RZ, RZ, UR39 ;  /* 0x00000027ff037e24 */ /* 0x000fe4000f8e00ff */
[----:B------:R-:W-:-:S03]  /*1160*/  IMAD.U32 R0, RZ, RZ, UR38 ;  /* 0x00000026ff007e24 */ /* 0x000fc6000f8e00ff */
[----:B------:R-:W-:Y:S02]  /*1170*/  LEA R3, R3, UR42, 0x3 ;  /* 0x0000002a03037c11 */ /* 0x000fe4000f8e18ff */
[----:B------:R-:W-:-:S04]  /*1180*/  SHF.L.U32 R0, R0, 0x1f, RZ ;  /* 0x0000001f00007819 */ /* 0x000fc800000006ff */
[----:B------:R2:W3:Y:S01]  /*1190*/  SYNCS.PHASECHK.TRANS64.TRYWAIT P1, [R3+URZ], R0 ;  /* 0x00000000030075a7 */ /* 0x0004e2000802017f */
[----:B------:R-:W-:Y:S05]  /*11a0*/  @!P0 BRA `(.L_x_15) ;  /* 0x0000000000048947 */ /* 0x000fea0003800000 */
[----:B------:R-:W-:Y:S01]  /*11b0*/  BPT.TRAP 0x1 ;  /* 0x000000040000795c */ /* 0x000fe20000300000 */
.L_x_15:
[----:B---3--:R-:W-:Y:S05]  /*11c0*/  @P1 BRA `(.L_x_16) ;  /* 0x0000000000081947 */ /* 0x008fea0003800000 */
[----:B------:R-:W3:Y:S02]  /*11d0*/  SYNCS.PHASECHK.TRANS64.TRYWAIT P1, [R3+URZ], R0 ;  /* 0x00000000030075a7 */ /* 0x000ee4000802017f */
[----:B---3--:R-:W-:Y:S05]  /*11e0*/  @!P1 BRA `(.L_x_17) ;  /* 0x0000004400f49947 */ /* 0x008fea0003800000 */
.L_x_16:
[----:B------:R-:W-:-:S04]  /*11f0*/  UISETP.LT.AND UP0, UPT, UR40, 0x1, UPT ;  /* 0x000000012800788c */ /* 0x000fc8000bf01270 */
[----:B------:R-:W-:-:S04]  /*1200*/  USEL UR4, UR40, 0x1, UP0 ;  /* 0x0000000128047887 */ /* 0x000fc80008000000 */
[----:B------:R-:W-:-:S06]  /*1210*/  UIADD3 UR4, UR40, -UR4, URZ ;  /* 0x8000000428047290 */ /* 0x000fcc000fffe03f */
[----:B--23--:R-:W-:Y:S01]  /*1220*/  IMAD.U32 R0, RZ, RZ, UR4 ;  /* 0x00000004ff007e24 */ /* 0x00cfe2000f8e00ff */
[----:B------:R-:W-:Y:S05]  /*1230*/  WARPSYNC.ALL ;  /* 0x0000000000007948 */ /* 0x000fea0003800000 */
[----:B------:R-:W-:Y:S01]  /*1240*/  ISETP.GE.AND P1, PT, R0, 0x1, PT ;  /* 0x000000010000780c */ /* 0x000fe20003f26270 */
[----:B------:R-:W-:Y:S01]  /*1250*/  UIADD3 UR4, UR42, 0x6100, URZ ;  /* 0x000061002a047890 */ /* 0x000fe2000fffe03f */
[----:B------:R-:W-:Y:S01]  /*1260*/  WARPGROUP.ARRIVE ;  /* 0x00000000000079c5 */ /* 0x000fe20000000000 */
[----:B------:R-:W-:Y:S02]  /*1270*/  ULOP3.LUT UR41, UR41, 0x10000, URZ, 0xfc, !UPT ;  /* 0x0001000029297892 */ /* 0x000fe4000f8efc3f */
[----:B------:R-:W-:Y:S01]  /*1280*/  USHF.R.U32.HI UR4, URZ, 0x4, UR4 ;  /* 0x000000043f047899 */ /* 0x000fe20008011604 */
[----:B------:R-:W-:Y:S01]  /*1290*/  UMOV UR5, 0x80000020 ;  /* 0x8000002000057882 */ /* 0x000fe20000000000 */
[----:B------:R-:W-:-:S02]  /*12a0*/  UMOV UR7, 0x80000020 ;  /* 0x8000002000077882 */ /* 0x000fc40000000000 */
[----:B------:R-:W-:-:S04]  /*12b0*/  ULOP3.LUT UR4, UR4, 0x3fff, URZ, 0xc0, !UPT ;  /* 0x00003fff04047892 */ /* 0x000fc8000f8ec03f */
[----:B------:R-:W-:Y:S02]  /*12c0*/  ULOP3.LUT UR10, UR4, 0x10000, URZ, 0xfc, !UPT ;  /* 0x00010000040a7892 */ /* 0x000fe4000f8efc3f */
[----:B------:R-:W-:Y:S02]  /*12d0*/  ULEA UR4, UR39, UR41, 0x9 ;  /* 0x0000002927047291 */ /* 0x000fe4000f8e483f */
[----:B------:R-:W-:-:S09]  /*12e0*/  ULEA UR6, UR39, UR10, 0x8 ;  /* 0x0000000a27067291 */ /* 0x000fd2000f8e403f */
[----:B------:R-:W-:Y:S01]  /*12f0*/  HGMMA.64x64x16.F32 R24, gdesc[UR4], RZ, !UPT, gsb0 ;  /* 0x00e00000041879f0 */ /* 0x000fe2000c0008ff */
[----:B------:R-:W-:Y:S02]  /*1300*/  UIADD3 UR4, UR4, 0x2, URZ ;  /* 0x0000000204047890 */ /* 0x000fe4000fffe03f */
[----:B------:R-:W-:Y:S01]  /*1310*/  UIADD3 UR6, UR6, 0x2, URZ ;  /* 0x0000000206067890 */ /* 0x000fe2000fffe03f */
[----:B------:R-:W-:Y:S01]  /*1320*/  UMOV UR5, 0x80000020 ;  /* 0x8000002000057882 */ /* 0x000fe20000000000 */
[----:B------:R-:W-:Y:S01]  /*1330*/  UMOV UR7, 0x80000020 ;  /* 0x8000002000077882 */ /* 0x000fe20000000000 */
[----:B------:R-:W-:Y:S02]  /*1340*/  WARPGROUP.DEPBAR.LE gsb0, 0x0 ;  /* 0x00008000000079c5 */ /* 0x000fe40000010000 */
[----:B------:R-:W-:-:S06]  /*1350*/  WARPGROUP.ARRIVE ;  /* 0x00000000000079c5 */ /* 0x000fcc0000000000 */
[----:B------:R-:W-:Y:S03]  /*1360*/  HGMMA.64x64x16.F32 R24, gdesc[UR4], R24, gsb0 ;  /* 0x00e00000041879f0 */ /* 0x000fe60008000818 */
[----:B------:R-:W-:Y:S02]  /*1370*/  WARPGROUP.DEPBAR.LE gsb0, 0x0 ;  /* 0x00008000000079c5 */ /* 0x000fe40000010000 */
[----:B------:R-:W-:Y:S05]  /*1380*/  @!P1 BRA `(.L_x_18) ;  /* 0x0000000000d89947 */ /* 0x000fea0003800000 */
[----:B------:R-:W-:Y:S02]  /*1390*/  UIADD3 UR4, UR39, 0x1, URZ ;  /* 0x0000000127047890 */ /* 0x000fe4000fffe03f */
[----:B------:R-:W-:Y:S02]  /*13a0*/  UMOV UR9, UR39 ;  /* 0x0000002700097c82 */ /* 0x000fe40008000000 */
[----:B------:R-:W-:-:S04]  /*13b0*/  UISETP.NE.AND UP0, UPT, UR4, 0x3, UPT ;  /* 0x000000030400788c */ /* 0x000fc8000bf05270 */
[----:B------:R-:W-:Y:S02]  /*13c0*/  USEL UR5, URZ, 0x1, UP0 ;  /* 0x000000013f057887 */ /* 0x000fe40008000000 */
[----:B------:R-:W-:Y:S02]  /*13d0*/  USEL UR8, UR4, URZ, UP0 ;  /* 0x0000003f04087287 */ /* 0x000fe40008000000 */
[----:B------:R-:W-:-:S06]  /*13e0*/  ULOP3.LUT UR5, UR38, UR5, URZ, 0x3c, !UPT ;  /* 0x0000000526057292 */ /* 0x000fcc000f8e3c3f */
[----:B01----:R-:W-:-:S07]  /*13f0*/  IMAD.U32 R5, RZ, RZ, UR5 ;  /* 0x00000005ff057e24 */ /* 0x003fce000f8e00ff */
.L_x_25:
[----:B01----:R-:W-:Y:S05]  /*1400*/  @!P0 BRA `(.L_x_19) ;  /* 0x0000000000048947 */ /* 0x003fea0003800000 */
[----:B------:R-:W-:Y:S01]  /*1410*/  BPT.TRAP 0x1 ;  /* 0x000000040000795c */ /* 0x000fe20000300000 */
.L_x_19:
[----:B------:R-:W0:Y:S01]  /*1420*/  S2UR UR5, SR_CgaCtaId ;  /* 0x00000000000579c3 */ /* 0x000e220000008800 */
[----:B------:R-:W-:Y:S01]  /*1430*/  UMOV UR4, 0x400 ;  /* 0x0000040000047882 */ /* 0x000fe20000000000 */
[----:B------:R-:W-:Y:S01]  /*1440*/  SHF.L.U32 R3, R5, 0x1f, RZ ;  /* 0x0000001f05037819 */ /* 0x000fe200000006ff */
[----:B0-----:R-:W-:-:S04]  /*1450*/  ULEA UR11, UR5, UR4, 0x18 ;  /* 0x00000004050b7291 */ /* 0x001fc8000f8ec03f */
[----:B------:R-:W-:-:S09]  /*1460*/  ULEA UR4, UR8, UR11, 0x3 ;  /* 0x0000000b08047291 */ /* 0x000fd2000f8e183f */
[----:B------:R0:W1:Y:S01]  /*1470*/  SYNCS.PHASECHK.TRANS64.TRYWAIT P1, [UR4], R3 ;  /* 0x00000003ff0075a7 */ /* 0x0000620008020144 */
[----:B------:R-:W-:Y:S05]  /*1480*/  @!P0 BRA `(.L_x_20) ;  /* 0x0000000000048947 */ /* 0x000fea0003800000 */
[----:B------:R-:W-:Y:S01]  /*1490*/  BPT.TRAP 0x1 ;  /* 0x000000040000795c */ /* 0x000fe20000300000 */
.L_x_20:
[----:B-1----:R-:W-:Y:S05]  /*14a0*/  @P1 BRA `(.L_x_21) ;  /* 0x0000000000081947 */ /* 0x002fea0003800000 */
[----:B------:R-:W1:Y:S02]  /*14b0*/  SYNCS.PHASECHK.TRANS64.TRYWAIT P1, [UR4], R3 ;  /* 0x00000003ff0075a7 */ /* 0x000e640008020144 */
[----:B-1----:R-:W-:Y:S05]  /*14c0*/  @!P1 BRA `(.L_x_22) ;  /* 0x0000004400509947 */ /* 0x002fea0003800000 */
.L_x_21:
[----:B------:R-:W-:Y:S01]  /*14d0*/  ULEA UR4, UR8, UR41, 0x9 ;  /* 0x0000002908047291 */ /* 0x000fe2000f8e483f */
[----:B------:R-:W-:Y:S01]  /*14e0*/  WARPGROUP.ARRIVE ;  /* 0x00000000000079c5 */ /* 0x000fe20000000000 */
[----:B------:R-:W-:Y:S01]  /*14f0*/  ULEA UR6, UR8, UR10, 0x8 ;  /* 0x0000000a08067291 */ /* 0x000fe2000f8e403f */
[----:B------:R-:W-:Y:S01]  /*1500*/  UMOV UR5, 0x80000020 ;  /* 0x8000002000057882 */ /* 0x000fe20000000000 */
[----:B------:R-:W-:-:S07]  /*1510*/  UMOV UR7, 0x80000020 ;  /* 0x8000002000077882 */ /* 0x000fce0000000000 */
[----:B------:R-:W-:Y:S01]  /*1520*/  HGMMA.64x64x16.F32 R24, gdesc[UR4], R24, gsb0 ;  /* 0x00e00000041879f0 */ /* 0x000fe20008000818 */
        /* <DEDUP_REMOVED lines=9> */
[----:B------:R-:W-:Y:S01]  /*15c0*/  BPT.TRAP 0x1 ;  /* 0x000000040000795c */ /* 0x000fe20000300000 */
.L_x_23:
[----:B------:R-:W-:Y:S01]  /*15d0*/  ULEA UR4, UR9, UR11, 0x3 ;  /* 0x0000000b09047291 */ /* 0x000fe2000f8e183f */
[----:B------:R-:W-:-:S03]  /*15e0*/  ISETP.GT.U32.AND P1, PT, R19, 0x1, PT ;  /* 0x000000011300780c */ /* 0x000fc60003f24070 */
[----:B------:R-:W-:-:S04]  /*15f0*/  UIADD3 UR4, UR4, 0x18, URZ ;  /* 0x0000001804047890 */ /* 0x000fc8000fffe03f */
[----:B------:R-:W-:-:S09]  /*1600*/  UPRMT UR4, URZ, 0x654, UR4 ;  /* 0x000006543f047896 */ /* 0x000fd20008000004 */
[----:B------:R-:W-:Y:S01]  /*1610*/  SYNCS.ARRIVE.TRANS64.RED.A1T0 RZ, [UR4], RZ ;  /* 0x000000ffffff79a7 */ /* 0x000fe20008100404 */
[----:B------:R-:W-:Y:S05]  /*1620*/  @P1 BRA `(.L_x_24) ;  /* 0x0000000000041947 */ /* 0x000fea0003800000 */
[----:B------:R-:W-:Y:S01]  /*1630*/  BPT.TRAP 0x1 ;  /* 0x000000040000795c */ /* 0x000fe20000300000 */
.L_x_24:
[----:B------:R-:W-:Y:S01]  /*1640*/  UIADD3 UR8, UR8, 0x1, URZ ;  /* 0x0000000108087890 */ /* 0x000fe2000fffe03f */
[C---:B------:R-:W-:Y:S01]  /*1650*/  ISETP.GT.AND P1, PT, R0.reuse, 0x1, PT ;  /* 0x000000010000780c */ /* 0x040fe20003f24270 */
[----:B------:R-:W-:Y:S01]  /*1660*/  UIADD3 UR9, UR9, 0x1, URZ ;  /* 0x0000000109097890 */ /* 0x000fe2000fffe03f */
[----:B------:R-:W-:Y:S01]  /*1670*/  VIADD R0, R0, 0xffffffff ;  /* 0xffffffff00007836 */ /* 0x000fe20000000000 */
[----:B------:R-:W-:Y:S02]  /*1680*/  UISETP.NE.AND UP0, UPT, UR8, 0x3, UPT ;  /* 0x000000030800788c */ /* 0x000fe4000bf05270 */
[----:B------:R-:W-:Y:S02]  /*1690*/  UISETP.NE.AND UP1, UPT, UR9, 0x3, UPT ;  /* 0x000000030900788c */ /* 0x000fe4000bf25270 */
[----:B------:R-:W-:Y:S02]  /*16a0*/  USEL UR4, URZ, 0x1, UP0 ;  /* 0x000000013f047887 */ /* 0x000fe40008000000 */
[----:B------:R-:W-:-:S02]  /*16b0*/  USEL UR8, UR8, URZ, UP0 ;  /* 0x0000003f08087287 */ /* 0x000fc40008000000 */
[----:B------:R-:W-:Y:S02]  /*16c0*/  USEL UR9, UR9, URZ, UP1 ;  /* 0x0000003f09097287 */ /* 0x000fe40008800000 */
[----:B------:R-:W-:Y:S01]  /*16d0*/  LOP3.LUT R5, R5, UR4, RZ, 0x3c, !PT ;  /* 0x0000000405057c12 */ /* 0x000fe2000f8e3cff */
[----:B------:R-:W-:Y:S09]  /*16e0*/  @P1 BRA `(.L_x_25) ;  /* 0xfffffffc00441947 */ /* 0x000ff2000383ffff */
.L_x_18:
[----:B------:R-:W2:Y:S02]  /*16f0*/  LDC R0, c[0x0][0x28c] ;  /* 0x0000a300ff007b82 */ /* 0x000ea40000000800 */
[----:B--2---:R-:W-:-:S13]  /*1700*/  ISETP.GE.AND P1, PT, R0, 0x1, PT ;  /* 0x000000010000780c */ /* 0x004fda0003f26270 */
[----:B------:R-:W-:Y:S05]  /*1710*/  @!P1 BRA `(.L_x_26) ;  /* 0x0000000000489947 */ /* 0x000fea0003800000 */
[----:B------:R-:W-:Y:S05]  /*1720*/  @!P0 BRA `(.L_x_27) ;  /* 0x0000000000048947 */ /* 0x000fea0003800000 */
[----:B------:R-:W-:Y:S01]  /*1730*/  BPT.TRAP 0x1 ;  /* 0x000000040000795c */ /* 0x000fe20000300000 */
.L_x_27:
[----:B------:R-:W2:Y:S01]  /*1740*/  S2UR UR7, SR_CgaCtaId ;  /* 0x00000000000779c3 */ /* 0x000ea20000008800 */
[----:B------:R-:W-:Y:S01]  /*1750*/  UISETP.LT.AND UP0, UPT, UR40, 0x1, UPT ;  /* 0x000000012800788c */ /* 0x000fe2000bf01270 */
[----:B------:R-:W-:-:S03]  /*1760*/  ISETP.GT.U32.AND P0, PT, R19, 0x1, PT ;  /* 0x000000011300780c */ /* 0x000fc60003f04070 */
[----:B------:R-:W-:-:S04]  /*1770*/  USEL UR6, UR40, 0x1, UP0 ;  /* 0x0000000128067887 */ /* 0x000fc80008000000 */
[----:B------:R-:W-:-:S04]  /*1780*/  UIADD3 UR6, UR39, UR40, -UR6 ;  /* 0x0000002827067290 */ /* 0x000fc8000fffe806 */
[----:B------:R-:W-:-:S04]  /*1790*/  UIMAD.WIDE.U32 UR4, UR6, -0x55555555, URZ ;  /* 0xaaaaaaab060478a5 */ /* 0x000fc8000f8e003f */
[----:B------:R-:W-:-:S03]  /*17a0*/  USHF.R.U32.HI UR4, URZ, 0x1, UR5 ;  /* 0x000000013f047899 */ /* 0x000fc60008011605 */
[----:B------:R-:W-:Y:S01]  /*17b0*/  UMOV UR5, 0x400 ;  /* 0x0000040000057882 */ /* 0x000fe20000000000 */
[----:B------:R-:W-:Y:S02]  /*17c0*/  UIMAD UR6, UR4, -0x3, UR6 ;  /* 0xfffffffd040678a4 */ /* 0x000fe4000f8e0206 */
[----:B--2---:R-:W-:-:S04]  /*17d0*/  ULEA UR5, UR7, UR5, 0x18 ;  /* 0x0000000507057291 */ /* 0x004fc8000f8ec03f */
[----:B------:R-:W-:-:S04]  /*17e0*/  ULEA UR6, UR6, UR5, 0x3 ;  /* 0x0000000506067291 */ /* 0x000fc8000f8e183f */
[----:B------:R-:W-:-:S04]  /*17f0*/  UIADD3 UR6, UR6, 0x18, URZ ;  /* 0x0000001806067890 */ /* 0x000fc8000fffe03f */
[----:B------:R-:W-:-:S09]  /*1800*/  UPRMT UR6, URZ, 0x654, UR6 ;  /* 0x000006543f067896 */ /* 0x000fd20008000006 */
[----:B------:R-:W-:Y:S01]  /*1810*/  SYNCS.ARRIVE.TRANS64.RED.A1T0 RZ, [UR6], RZ ;  /* 0x000000ffffff79a7 */ /* 0x000fe20008100406 */
[----:B------:R-:W-:Y:S05]  /*1820*/  @P0 BRA `(.L_x_26) ;  /* 0x0000000000040947 */ /* 0x000fea0003800000 */
[----:B------:R-:W-:Y:S01]  /*1830*/  BPT.TRAP 0x1 ;  /* 0x000000040000795c */ /* 0x000fe20000300000 */
.L_x_26:
[----:B------:R-:W2:Y:S01]  /*1840*/  LDC R6, c[0x0][0x288] ;  /* 0x0000a200ff067b82 */ /* 0x000ea20000000800 */
[C---:B01----:R-:W-:Y:S01]  /*1850*/  LOP3.LUT R5, R18.reuse, 0x3, RZ, 0xc0, !PT ;  /* 0x0000000312057812 */ /* 0x043fe200078ec0ff */
[----:B------:R-:W-:Y:S01]  /*1860*/  IMAD.SHL.U32 R59, R59, 0x40, RZ ;  /* 0x000000403b3b7824 */ /* 0x000fe200078e00ff */
[----:B------:R-:W-:Y:S01]  /*1870*/  UIADD3 UR39, UR40, UR39, URZ ;  /* 0x0000002728277290 */ /* 0x000fe2000fffe03f */
[----:B------:R-:W-:Y:S01]  /*1880*/  SHF.R.U32.HI R3, RZ, 0x2, R18 ;  /* 0x00000002ff037819 */ /* 0x000fe20000011612 */
[C---:B------:R-:W-:Y:S01]  /*1890*/  IMAD.SHL.U32 R10, R18.reuse, 0x2, RZ ;  /* 0x00000002120a7824 */ /* 0x040fe200078e00ff */
[----:B------:R-:W-:Y:S01]  /*18a0*/  LOP3.LUT R4, R18, 0x60, RZ, 0xc0, !PT ;  /* 0x0000006012047812 */ /* 0x000fe200078ec0ff */
[----:B------:R-:W-:Y:S01]  /*18b0*/  UISETP.GT.U32.AND UP0, UPT, UR39, 0x2, UPT ;  /* 0x000000022700788c */ /* 0x000fe2000bf04070 */
[----:B------:R-:W-:Y:S01]  /*18c0*/  LOP3.LUT R0, R22, 0x1, RZ, 0xc0, !PT ;  /* 0x0000000116007812 */ /* 0x000fe200078ec0ff */
[----:B------:R-:W-:Y:S01]  /*18d0*/  ULDC UR7, c[0x0][0x284] ;  /* 0x0000a10000077ab9 */ /* 0x000fe20000000800 */
[----:B------:R-:W-:Y:S01]  /*18e0*/  LOP3.LUT R3, R3, 0x7, RZ, 0xc0, !PT ;  /* 0x0000000703037812 */ /* 0x000fe200078ec0ff */
[----:B------:R-:W-:Y:S01]  /*18f0*/  UISETP.LT.U32.AND UP0, UPT, UR40, 0x3, UP0 ;  /* 0x000000032800788c */ /* 0x000fe20008701070 */
[----:B------:R-:W-:Y:S01]  /*1900*/  SHF.R.U32.HI R4, RZ, 0x1, R4 ;  /* 0x00000001ff047819 */ /* 0x000fe20000011604 */
[----:B------:R-:W-:Y:S01]  /*1910*/  IMAD.SHL.U32 R8, R0, 0x40, RZ ;  /* 0x0000004000087824 */ /* 0x000fe200078e00ff */
[----:B------:R-:W-:Y:S01]  /*1920*/  UISETP.GE.U32.AND UP1, UPT, UR40, 0x3, UPT ;  /* 0x000000032800788c */ /* 0x000fe2000bf26070 */
[----:B------:R-:W-:Y:S01]  /*1930*/  SHF.R.S32.HI R15, RZ, 0x1f, R57 ;  /* 0x0000001fff0f7819 */ /* 0x000fe20000011439 */
[----:B------:R-:W-:Y:S01]  /*1940*/  ULDC.64 UR8, c[0x0][0x5d0] ;  /* 0x0001740000087ab9 */ /* 0x000fe20000000a00 */
[--C-:B------:R-:W-:Y:S01]  /*1950*/  IADD3 R7, RZ, -R4, -R3.reuse ;  /* 0x80000004ff077210 */ /* 0x100fe20007ffe803 */
[----:B------:R-:W-:Y:S01]  /*1960*/  UIMAD.WIDE.U32 UR4, UR39, -0x55555555, URZ ;  /* 0xaaaaaaab270478a5 */ /* 0x000fe2000f8e003f */
[C---:B------:R-:W-:Y:S01]  /*1970*/  LOP3.LUT R10, R59.reuse, 0x6, R10, 0xf8, !PT ;  /* 0x000000063b0a7812 */ /* 0x040fe200078ef80a */
[----:B------:R-:W-:Y:S01]  /*1980*/  USEL UR6, URZ, 0x1, !UP0 ;  /* 0x000000013f067887 */ /* 0x000fe2000c000000 */
[----:B------:R-:W-:Y:S01]  /*1990*/  LOP3.LUT R3, R8, 0x40, R3, 0xe2, !PT ;  /* 0x0000004008037812 */ /* 0x000fe200078ee203 */
[C---:B------:R-:W-:Y:S01]  /*19a0*/  IMAD.WIDE R8, R58.reuse, 0x80, RZ ;  /* 0x000000803a087825 */ /* 0x040fe200078e02ff */
[----:B------:R-:W-:Y:S01]  /*19b0*/  SHF.R.S32.HI R11, RZ, 0x1f, R10 ;  /* 0x0000001fff0b7819 */ /* 0x000fe2000001140a */
[----:B------:R-:W-:Y:S01]  /*19c0*/  USHF.R.U32.HI UR4, URZ, 0x1, UR5 ;  /* 0x000000013f047899 */ /* 0x000fe20008011605 */
[----:B--2---:R-:W-:Y:S01]  /*19d0*/  ISETP.GE.AND P0, PT, R59, R6, PT ;  /* 0x000000063b00720c */ /* 0x004fe20003f06270 */
[----:B------:R-:W-:Y:S01]  /*19e0*/  IMAD R12, R5, -0x2, R6 ;  /* 0xfffffffe050c7824 */ /* 0x000fe200078e0206 */
[----:B------:R-:W-:Y:S01]  /*19f0*/  ULOP3.LUT UR38, UR38, UR6, URZ, 0x3c, !UPT ;  /* 0x0000000626267292 */ /* 0x000fe2000f8e3c3f */
[----:B------:R-:W-:Y:S01]  /*1a00*/  IMAD.SHL.U32 R5, R58, 0x80, RZ ;  /* 0x000000803a057824 */ /* 0x000fe200078e00ff */
[----:B------:R-:W-:Y:S01]  /*1a10*/  LOP3.LUT R73, R8, R3, R4, 0xfe, !PT ;  /* 0x0000000308497212 */ /* 0x000fe200078efe04 */
[----:B------:R-:W-:Y:S01]  /*1a20*/  IMAD R6, R15, UR8, RZ ;  /* 0x000000080f067c24 */ /* 0x000fe2000f8e02ff */
[----:B------:R-:W-:Y:S01]  /*1a30*/  UIMAD UR39, UR4, -0x3, UR39 ;  /* 0xfffffffd042778a4 */ /* 0x000fe2000f8e0227 */
[----:B------:R-:W-:Y:S01]  /*1a40*/  IMAD R0, R0, -0x40, R7 ;  /* 0xffffffc000007824 */ /* 0x000fe200078e0207 */
[----:B------:R-:W-:Y:S01]  /*1a50*/  ISETP.GE.OR P0, PT, R5, UR7, P0 ;  /* 0x0000000705007c0c */ /* 0x000fe20008706670 */
[C---:B------:R-:W-:Y:S01]  /*1a60*/  IMAD R13, R57.reuse, UR9, R6 ;  /* 0x00000009390d7c24 */ /* 0x040fe2000f8e0206 */
[----:B------:R-:W-:Y:S01]  /*1a70*/  @UP1 ULOP3.LUT UR38, UR38, 0x1, UR4, 0x78, !UPT ;  /* 0x0000000126261892 */ /* 0x000fe2000f8e7804 */
[----:B------:R-:W-:Y:S01]  /*1a80*/  IMAD.WIDE.U32 R6, R57, UR8, R10 ;  /* 0x0000000839067c25 */ /* 0x000fe2000f8e000a */
[----:B------:R-:W-:-:S03]  /*1a90*/  IADD3 R3, -R5, UR7, R0 ;  /* 0x0000000705037c10 */ /* 0x000fc6000fffe100 */
[----:B------:R-:W-:Y:S02]  /*1aa0*/  IMAD.IADD R7, R7, 0x1, R13 ;  /* 0x0000000107077824 */ /* 0x000fe400078e020d */
[----:B------:R-:W-:Y:S02]  /*1ab0*/  IMAD.IADD R4, R12, 0x1, -R59 ;  /* 0x000000010c047824 */ /* 0x000fe400078e0a3b */
[----:B------:R-:W-:Y:S02]  /*1ac0*/  IMAD.MOV.U32 R0, RZ, RZ, -0x1 ;  /* 0xffffffffff007424 */ /* 0x000fe400078e00ff */
[----:B------:R-:W-:Y:S05]  /*1ad0*/  @P0 BRA `(.L_x_28) ;  /* 0x0000002000a40947 */ /* 0x000fea0003800000 */
[----:B------:R-:W0:Y:S01]  /*1ae0*/  LDC.64 R66, c[0x0][0x5c8] ;  /* 0x00017200ff427b82 */ /* 0x000e220000000a00 */
[----:B-----5:R-:W-:Y:S01]  /*1af0*/  FSETP.NEU.AND P0, PT, R56, RZ, PT ;  /* 0x000000ff3800720b */ /* 0x020fe20003f0d000 */
[----:B------:R-:W-:Y:S01]  /*1b00*/  BSSY B0, `(.L_x_28) ;  /* 0x0000226000007945 */ /* 0x000fe20003800000 */
[----:B------:R-:W-:-:S04]  /*1b10*/  ISETP.GT.AND P2, PT, R4, RZ, PT ;  /* 0x000000ff0400720c */ /* 0x000fc80003f44270 */
[----:B------:R-:W-:Y:S01]  /*1b20*/  ISETP.GT.AND P1, PT, R3, RZ, P2 ;  /* 0x000000ff0300720c */ /* 0x000fe20001724270 */
[-C--:B0-----:R-:W-:Y:S02]  /*1b30*/  IMAD R12, R9, R66.reuse, RZ ;  /* 0x00000042090c7224 */ /* 0x081fe400078e02ff */
[----:B------:R-:W-:-:S04]  /*1b40*/  IMAD.WIDE.U32 R58, R73, R66, R6 ;  /* 0x00000042493a7225 */ /* 0x000fc800078e0006 */
[----:B------:R-:W-:-:S04]  /*1b50*/  IMAD R5, R73, R67, R12 ;  /* 0x0000004349057224 */ /* 0x000fc800078e020c */
[----:B------:R-:W-:Y:S01]  /*1b60*/  IMAD.IADD R75, R59, 0x1, R5 ;  /* 0x000000013b4b7824 */ /* 0x000fe200078e0205 */
[----:B------:R-:W-:Y:S06]  /*1b70*/  @!P0 BRA `(.L_x_29) ;  /* 0x0000001400e88947 */ /* 0x000fec0003800000 */
[----:B------:R-:W0:Y:S01]  /*1b80*/  LDC.64 R64, c[0x0][0x5b8] ;  /* 0x00016e00ff407b82 */ /* 0x000e220000000a00 */
[----:B------:R-:W-:-:S07]  /*1b90*/  ULDC.64 UR4, c[0x0][0x5c0] ;  /* 0x0001700000047ab9 */ /* 0x000fce0000000a00 */
[----:B------:R-:W1:Y:S08]  /*1ba0*/  LDC.64 R68, c[0x0][0x5b0] ;  /* 0x00016c00ff447b82 */ /* 0x000e700000000a00 */
[----:B------:R-:W2:Y:S01]  /*1bb0*/  LDC.64 R70, c[0x0][0x5a8] ;  /* 0x00016a00ff467b82 */ /* 0x000ea20000000a00 */
[-C--:B0-----:R-:W-:Y:S02]  /*1bc0*/  IMAD R6, R15, R64.reuse, RZ ;  /* 0x000000400f067224 */ /* 0x081fe400078e02ff */
[----:B------:R-:W-:-:S04]  /*1bd0*/  IMAD.WIDE.U32 R60, R57, R64, R10 ;  /* 0x00000040393c7225 */ /* 0x000fc800078e000a */
[----:B------:R-:W-:Y:S02]  /*1be0*/  IMAD R63, R57, R65, R6 ;  /* 0x00000041393f7224 */ /* 0x000fe400078e0206 */
[-C--:B-1----:R-:W-:Y:S02]  /*1bf0*/  IMAD R8, R9, R68.reuse, RZ ;  /* 0x0000004409087224 */ /* 0x082fe400078e02ff */
[----:B------:R-:W-:Y:S02]  /*1c00*/  IMAD.IADD R13, R61, 0x1, R63 ;  /* 0x000000013d0d7824 */ /* 0x000fe400078e023f */
[----:B------:R-:W-:Y:S02]  /*1c10*/  IMAD.MOV.U32 R12, RZ, RZ, R60 ;  /* 0x000000ffff0c7224 */ /* 0x000fe400078e003c */
[C---:B------:R-:W-:Y:S02]  /*1c20*/  IMAD R65, R73.reuse, R69, R8 ;  /* 0x0000004549417224 */ /* 0x040fe400078e0208 */
[----:B------:R-:W-:-:S04]  /*1c30*/  IMAD.WIDE.U32 R6, R73, R68, R12 ;  /* 0x0000004449067225 */ /* 0x000fc800078e000c */
[----:B------:R-:W-:Y:S01]  /*1c40*/  IMAD.IADD R5, R7, 0x1, R65 ;  /* 0x0000000107057824 */ /* 0x000fe200078e0241 */
[----:B--2---:R-:W-:-:S04]  /*1c50*/  LEA R14, P0, R6, R70, 0x1 ;  /* 0x00000046060e7211 */ /* 0x004fc800078008ff */
[----:B------:R-:W-:-:S05]  /*1c60*/  LEA.HI.X R15, R6, R71, R5, 0x1, P0 ;  /* 0x00000047060f7211 */ /* 0x000fca00000f0c05 */
[----:B------:R0:W2:Y:S01]  /*1c70*/  @P1 LDG.E.LTC128B.U16 R5, desc[UR36][R14.64] ;  /* 0x000000240e051981 */ /* 0x0000a2000c1e1520 */
[----:B------:R-:W-:Y:S01]  /*1c80*/  LEA R8, P0, R58, UR4, 0x1 ;  /* 0x000000043a087c11 */ /* 0x000fe2000f8008ff */
[----:B------:R-:W-:Y:S01]  /*1c90*/  IMAD.WIDE.U32 R6, R73, R68, R10 ;  /* 0x0000004449067225 */ /* 0x000fe200078e000a */
[----:B------:R-:W-:Y:S03]  /*1ca0*/  BSSY B1, `(.L_x_30) ;  /* 0x0000012000017945 */ /* 0x000fe60003800000 */
[----:B------:R-:W-:Y:S02]  /*1cb0*/  IMAD.IADD R7, R65, 0x1, R7 ;  /* 0x0000000141077824 */ /* 0x000fe400078e0207 */
[----:B------:R-:W-:Y:S01]  /*1cc0*/  IMAD.WIDE.U32 R20, R57, R64, R6 ;  /* 0x0000004039147225 */ /* 0x000fe200078e0006 */
[----:B0-----:R-:W-:-:S03]  /*1cd0*/  SHF.L.U64.HI R15, R68, 0x3, R69 ;  /* 0x00000003440f7819 */ /* 0x001fc60000010245 */
[----:B------:R-:W-:Y:S01]  /*1ce0*/  IMAD.IADD R7, R63, 0x1, R21 ;  /* 0x000000013f077824 */ /* 0x000fe200078e0215 */
[----:B------:R-:W-:Y:S01]  /*1cf0*/  LEA R6, P4, R20, R70, 0x1 ;  /* 0x0000004614067211 */ /* 0x000fe200078808ff */
[----:B------:R-:W-:-:S03]  /*1d00*/  IMAD.SHL.U32 R14, R68, 0x8, RZ ;  /* 0x00000008440e7824 */ /* 0x000fc600078e00ff */
[----:B------:R-:W-:Y:S01]  /*1d10*/  LEA.HI.X R7, R20, R71, R7, 0x1, P4 ;  /* 0x0000004714077211 */ /* 0x000fe200020f0c07 */
[----:B--2---:R-:W-:-:S05]  /*1d20*/  HADD2.F32 R9, -RZ, R5.H0_H0 ;  /* 0x20000005ff097230 */ /* 0x004fca0000004100 */
[----:B------:R-:W-:-:S04]  /*1d30*/  FMUL R9, R9, R56 ;  /* 0x0000003809097220 */ /* 0x000fc80000400000 */
[----:B------:R-:W-:Y:S01]  /*1d40*/  FFMA R24, R24, R23, R9 ;  /* 0x0000001718187223 */ /* 0x000fe20000000009 */
[----:B------:R-:W-:Y:S02]  /*1d50*/  LEA.HI.X R9, R58, UR5, R75, 0x1, P0 ;  /* 0x000000053a097c11 */ /* 0x000fe400080f0c4b */
[----:B------:R-:W-:Y:S02]  /*1d60*/  ISETP.GT.AND P0, PT, R4, 0x1, PT ;  /* 0x000000010400780c */ /* 0x000fe40003f04270 */
[----:B------:R-:W-:Y:S02]  /*1d70*/  F2FP.F16.F32.PACK_AB R24, RZ, R24 ;  /* 0x00000018ff18723e */ /* 0x000fe400000000ff */
[----:B------:R-:W-:-:S03]  /*1d80*/  ISETP.GT.AND P3, PT, R3, RZ, P0 ;  /* 0x000000ff0300720c */ /* 0x000fc60000764270 */
[----:B------:R0:W-:Y:S10]  /*1d90*/  @P1 STG.E.U16 desc[UR36][R8.64], R24 ;  /* 0x0000001808001986 */ /* 0x0001f4000c101524 */
[----:B------:R-:W-:Y:S05]  /*1da0*/  @!P3 BRA `(.L_x_31) ;  /* 0x000000000004b947 */ /* 0x000fea0003800000 */
[----:B------:R1:W5:Y:S02]  /*1db0*/  LDG.E.LTC128B.U16 R5, desc[UR36][R6.64+0x2] ;  /* 0x0000022406057981 */ /* 0x000364000c1e1520 */
.L_x_31:
[----:B------:R-:W-:Y:S05]  /*1dc0*/  BSYNC B1 ;  /* 0x0000000000017941 */ /* 0x000fea0003800000 */
.L_x_30:
[----:B-----5:R-:W-:Y:S01]  /*1dd0*/  HADD2.F32 R59, -RZ, R5.H0_H0 ;  /* 0x20000005ff3b7230 */ /* 0x020fe20000004100 */
[----:B------:R-:W-:Y:S01]  /*1de0*/  ISETP.GT.AND P2, PT, R3, 0x8, P2 ;  /* 0x000000080300780c */ /* 0x000fe20001744270 */
[----:B------:R-:W-:Y:S01]  /*1df0*/  IMAD.WIDE.U32 R20, R73, R68, R14 ;  /* 0x0000004449147225 */ /* 0x000fe200078e000e */
[----:B0-----:R-:W-:-:S03]  /*1e00*/  PRMT R24, R5, 0x7610, R24 ;  /* 0x0000761005187816 */ /* 0x001fc60000000018 */
[----:B------:R-:W-:Y:S01]  /*1e10*/  FMUL R12, R59, R56 ;  /* 0x000000383b0c7220 */ /* 0x000fe20000400000 */
[----:B------:R-:W-:Y:S01]  /*1e20*/  IMAD.IADD R65, R65, 0x1, R21 ;  /* 0x0000000141417824 */ /* 0x000fe200078e0215 */
[----:B------:R-:W-:Y:S02]  /*1e30*/  IADD3 R60, P1, R60, R20, RZ ;  /* 0x000000143c3c7210 */ /* 0x000fe40007f3e0ff */
[----:B------:R-:W-:-:S03]  /*1e40*/  FFMA R12, R25, R23, R12 ;  /* 0x00000017190c7223 */ /* 0x000fc6000000000c */
[----:B------:R-:W-:Y:S01]  /*1e50*/  IMAD.X R13, R65, 0x1, R13, P1 ;  /* 0x00000001410d7824 */ /* 0x000fe200008e060d */
[C---:B------:R-:W-:Y:S02]  /*1e60*/  LEA R14, P1, R60.reuse, R70, 0x1 ;  /* 0x000000463c0e7211 */ /* 0x040fe400078208ff */
[----:B------:R-:W-:Y:S02]  /*1e70*/  F2FP.F16.F32.PACK_AB R12, RZ, R12 ;  /* 0x0000000cff0c723e */ /* 0x000fe400000000ff */
[----:B------:R-:W-:Y:S02]  /*1e80*/  LEA.HI.X R15, R60, R71, R13, 0x1, P1 ;  /* 0x000000473c0f7211 */ /* 0x000fe400008f0c0d */
[----:B------:R-:W-:-:S05]  /*1e90*/  PRMT R21, R12, 0x7610, R21 ;  /* 0x000076100c157816 */ /* 0x000fca0000000015 */
[----:B------:R0:W-:Y:S04]  /*1ea0*/  @P3 STG.E.U16 desc[UR36][R8.64+0x2], R21 ;  /* 0x0000021508003986 */ /* 0x0001e8000c101524 */
[----:B------:R-:W2:Y:S01]  /*1eb0*/  @P2 LDG.E.LTC128B.U16 R24, desc[UR36][R14.64] ;  /* 0x000000240e182981 */ /* 0x000ea2000c1e1520 */
[----:B------:R-:W-:Y:S01]  /*1ec0*/  IADD3 R20, P1, R10, R20, RZ ;  /* 0x000000140a147210 */ /* 0x000fe20007f3e0ff */
[----:B------:R-:W-:Y:S01]  /*1ed0*/  BSSY B1, `(.L_x_32) ;  /* 0x0000011000017945 */ /* 0x000fe20003800000 */
[C---:B------:R-:W-:Y:S02]  /*1ee0*/  SHF.L.U64.HI R13, R66.reuse, 0x4, R67 ;  /* 0x00000004420d7819 */ /* 0x040fe40000010243 */
[----:B------:R-:W-:Y:S01]  /*1ef0*/  ISETP.GT.AND P0, PT, R3, 0x8, P0 ;  /* 0x000000080300780c */ /* 0x000fe20000704270 */
[----:B0-----:R-:W-:Y:S01]  /*1f00*/  IMAD.X R21, R11, 0x1, R65, P1 ;  /* 0x000000010b157824 */ /* 0x001fe200008e0641 */
[----:B------:R-:W-:Y:S01]  /*1f10*/  LEA R12, P1, R66, R8, 0x4 ;  /* 0x00000008420c7211 */ /* 0x000fe200078220ff */
[----:B------:R-:W-:-:S04]  /*1f20*/  IMAD.WIDE.U32 R20, R57, R64, R20 ;  /* 0x0000004039147225 */ /* 0x000fc800078e0014 */
[----:B------:R-:W-:Y:S01]  /*1f30*/  IMAD.X R13, R13, 0x1, R9, P1 ;  /* 0x000000010d0d7824 */ /* 0x000fe200008e0609 */
[----:B------:R-:W-:Y:S01]  /*1f40*/  LEA R10, P3, R20, R70, 0x1 ;  /* 0x00000046140a7211 */ /* 0x000fe200078608ff */
[----:B------:R-:W-:-:S05]  /*1f50*/  IMAD.IADD R11, R63, 0x1, R21 ;  /* 0x000000013f0b7824 */ /* 0x000fca00078e0215 */
[----:B------:R-:W-:Y:S01]  /*1f60*/  LEA.HI.X R11, R20, R71, R11, 0x1, P3 ;  /* 0x00000047140b7211 */ /* 0x000fe200018f0c0b */
[----:B--2---:R-:W-:-:S05]  /*1f70*/  HADD2.F32 R5, -RZ, R24.H0_H0 ;  /* 0x20000018ff057230 */ /* 0x004fca0000004100 */
[----:B------:R-:W-:-:S04]  /*1f80*/  FMUL R5, R5, R56 ;  /* 0x0000003805057220 */ /* 0x000fc80000400000 */
[----:B------:R-:W-:-:S05]  /*1f90*/  FFMA R5, R26, R23, R5 ;  /* 0x000000171a057223 */ /* 0x000fca0000000005 */
[----:B------:R-:W-:-:S05]  /*1fa0*/  F2FP.F16.F32.PACK_AB R5, RZ, R5 ;  /* 0x00000005ff05723e */ /* 0x000fca00000000ff */
[----:B------:R0:W-:Y:S01]  /*1fb0*/  @P2 STG.E.U16 desc[UR36][R12.64], R5 ;  /* 0x000000050c002986 */ /* 0x0001e2000c101524 */
[----:B------:R-:W-:Y:S05]  /*1fc0*/  @!P0 BRA `(.L_x_33) ;  /* 0x0000000000048947 */ /* 0x000fea0003800000 */
[----:B------:R2:W5:Y:S02]  /*1fd0*/  LDG.E.LTC128B.U16 R24, desc[UR36][R10.64+0x2] ;  /* 0x000002240a187981 */ /* 0x000564000c1e1520 */
.L_x_33:
[----:B------:R-:W-:Y:S05]  /*1fe0*/  BSYNC B1 ;  /* 0x0000000000017941 */ /* 0x000fea0003800000 */
.L_x_32:
[----:B0----5:R-:W-:Y:S01]  /*1ff0*/  HADD2.F32 R5, -RZ, R24.H0_H0 ;  /* 0x20000018ff057230 */ /* 0x021fe20000004100 */
[----:B------:R-:W-:Y:S01]  /*2000*/  ISETP.GT.AND P1, PT, R4, 0x8, PT ;  /* 0x000000080400780c */ /* 0x000fe20003f24270 */
[----:B------:R-:W-:Y:S03]  /*2010*/  BSSY B1, `(.L_x_34) ;  /* 0x0000008000017945 */ /* 0x000fe60003800000 */
[----:B------:R-:W-:Y:S01]  /*2020*/  FMUL R14, R5, R56 ;  /* 0x00000038050e7220 */ /* 0x000fe20000400000 */
[----:B------:R-:W-:-:S03]  /*2030*/  ISETP.GT.AND P2, PT, R3, RZ, P1 ;  /* 0x000000ff0300720c */ /* 0x000fc60000f44270 */
[----:B------:R-:W-:-:S05]  /*2040*/  FFMA R14, R27, R23, R14 ;  /* 0x000000171b0e7223 */ /* 0x000fca000000000e */
[----:B------:R-:W-:-:S05]  /*2050*/  F2FP.F16.F32.PACK_AB R14, RZ, R14 ;  /* 0x0000000eff0e723e */ /* 0x000fca00000000ff */
[----:B------:R0:W-:Y:S01]  /*2060*/  @P0 STG.E.U16 desc[UR36][R12.64+0x2], R14 ;  /* 0x0000020e0c000986 */ /* 0x0001e2000c101524 */
[----:B------:R-:W-:Y:S05]  /*2070*/  @!P2 BRA `(.L_x_35) ;  /* 0x000000000004a947 */ /* 0x000fea0003800000 */
[----:B------:R3:W5:Y:S02]  /*2080*/  LDG.E.LTC128B.U16 R24, desc[UR36][R6.64+0x10] ;  /* 0x0000102406187981 */ /* 0x000764000c1e1520 */
.L_x_35:
[----:B------:R-:W-:Y:S05]  /*2090*/  BSYNC B1 ;  /* 0x0000000000017941 */ /* 0x000fea0003800000 */
.L_x_34:
[----:B-----5:R-:W-:Y:S01]  /*20a0*/  HADD2.F32 R5, -RZ, R24.H0_H0 ;  /* 0x20000018ff057230 */ /* 0x020fe20000004100 */
        /* <DEDUP_REMOVED lines=9> */
.L_x_37:
[----:B------:R-:W-:Y:S05]  /*2140*/  BSYNC B1 ;  /* 0x0000000000017941 */ /* 0x000fea0003800000 */
.L_x_36:
[----:B----45:R-:W-:Y:S01]  /*2150*/  HADD2.F32 R5, -RZ, R24.H0_H0 ;  /* 0x20000018ff057230 */ /* 0x030fe20000004100 */
[----:B------:R-:W-:Y:S01]  /*2160*/  ISETP.GT.AND P1, PT, R3, 0x8, P1 ;  /* 0x000000080300780c */ /* 0x000fe20000f24270 */
[----:B------:R-:W-:Y:S03]  /*2170*/  BSSY B1, `(.L_x_38) ;  /* 0x0000007000017945 */ /* 0x000fe60003800000 */
[----:B0-----:R-:W-:-:S04]  /*2180*/  FMUL R14, R5, R56 ;  /* 0x00000038050e7220 */ /* 0x001fc80000400000 */
[----:B------:R-:W-:-:S05]  /*2190*/  FFMA R14, R29, R23, R14 ;  /* 0x000000171d0e7223 */ /* 0x000fca000000000e */
[----:B------:R-:W-:-:S05]  /*21a0*/  F2FP.F16.F32.PACK_AB R14, RZ, R14 ;  /* 0x0000000eff0e723e */ /* 0x000fca00000000ff */
[----:B------:R0:W-:Y:S01]  /*21b0*/  @P3 STG.E.U16 desc[UR36][R8.64+0x12], R14 ;  /* 0x0000120e08003986 */ /* 0x0001e2000c101524 */
[----:B------:R-:W-:Y:S05]  /*21c0*/  @!P1 BRA `(.L_x_39) ;  /* 0x0000000000049947 */ /* 0x000fea0003800000 */
[----:B------:R4:W5:Y:S02]  /*21d0*/  LDG.E.LTC128B.U16 R24, desc[UR36][R10.64+0x10] ;  /* 0x000010240a187981 */ /* 0x000964000c1e1520 */
.L_x_39:
[----:B------:R-:W-:Y:S05]  /*21e0*/  BSYNC B1 ;  /* 0x0000000000017941 */ /* 0x000fea0003800000 */
.L_x_38:
[----:B-----5:R-:W-:Y:S01]  /*21f0*/  HADD2.F32 R5, -RZ, R24.H0_H0 ;  /* 0x20000018ff057230 */ /* 0x020fe20000004100 */
[----:B------:R-:W-:Y:S01]  /*2200*/  ISETP.GT.AND P0, PT, R3, 0x8, P0 ;  /* 0x000000080300780c */ /* 0x000fe20000704270 */
[----:B------:R-:W-:Y:S03]  /*2210*/  BSSY B1, `(.L_x_40) ;  /* 0x0000007000017945 */ /* 0x000fe60003800000 */
[----:B------:R-:W-:-:S04]  /*2220*/  FMUL R5, R5, R56 ;  /* 0x0000003805057220 */ /* 0x000fc80000400000 */
[----:B------:R-:W-:-:S05]  /*2230*/  FFMA R5, R30, R23, R5 ;  /* 0x000000171e057223 */ /* 0x000fca0000000005 */
[----:B------:R-:W-:-:S05]  /*2240*/  F2FP.F16.F32.PACK_AB R5, RZ, R5 ;  /* 0x00000005ff05723e */ /* 0x000fca00000000ff */
[----:B------:R0:W-:Y:S01]  /*2250*/  @P1 STG.E.U16 desc[UR36][R12.64+0x10], R5 ;  /* 0x000010050c001986 */ /* 0x0001e2000c101524 */
[----:B------:R-:W-:Y:S05]  /*2260*/  @!P0 BRA `(.L_x_41) ;  /* 0x0000000000048947 */ /* 0x000fea0003800000 */
[----:B------:R0:W5:Y:S02]  /*2270*/  LDG.E.LTC128B.U16 R24, desc[UR36][R10.64+0x12] ;  /* 0x000012240a187981 */ /* 0x000164000c1e1520 */
.L_x_41:
[----:B------:R-:W-:Y:S05]  /*2280*/  BSYNC B1 ;  /* 0x0000000000017941 */ /* 0x000fea0003800000 */
.L_x_40:
        /* <DEDUP_REMOVED lines=10> */
.L_x_43:
[----:B------:R-:W-:Y:S05]  /*2330*/  BSYNC B1 ;  /* 0x0000000000017941 */ /* 0x000fea0003800000 */
.L_x_42:
        /* <DEDUP_REMOVED lines=10> */
.L_x_45:
[----:B------:R-:W-:Y:S05]  /*23e0*/  BSYNC B1 ;  /* 0x0000000000017941 */ /* 0x000fea0003800000 */
.L_x_44:
[----:B0----5:R-:W-:Y:S01]  /*23f0*/  HADD2.F32 R5, -RZ, R24.H0_H0 ;  /* 0x20000018ff057230 */ /* 0x021fe20000004100 */
        /* <DEDUP_REMOVED lines=8> */
.L_x_47:
[----:B------:R-:W-:Y:S05]  /*2480*/  BSYNC B1 ;  /* 0x0000000000017941 */ /* 0x000fea0003800000 */
.L_x_46:
        /* <DEDUP_REMOVED lines=9> */
.L_x_49:
[----:B------:R-:W-:Y:S05]  /*2520*/  BSYNC B1 ;  /* 0x0000000000017941 */ /* 0x000fea0003800000 */
.L_x_48:
        /* <DEDUP_REMOVED lines=10> */
.L_x_51:
[----:B------:R-:W-:Y:S05]  /*25d0*/  BSYNC B1 ;  /* 0x0000000000017941 */ /* 0x000fea0003800000 */
.L_x_50:
        /* <DEDUP_REMOVED lines=10> */
.L_x_53:
[----:B------:R-:W-:Y:S05]  /*2680*/  BSYNC B1 ;  /* 0x0000000000017941 */ /* 0x000fea0003800000 */
.L_x_52:
        /* <DEDUP_REMOVED lines=9> */
.L_x_55:
[----:B------:R-:W-:Y:S05]  /*2720*/  BSYNC B1 ;  /* 0x0000000000017941 */ /* 0x000fea0003800000 */
.L_x_54:
        /* <DEDUP_REMOVED lines=9> */
.L_x_57:
[----:B------:R-:W-:Y:S05]  /*27c0*/  BSYNC B1 ;  /* 0x0000000000017941 */ /* 0x000fea0003800000 */
.L_x_56:
        /* <DEDUP_REMOVED lines=10> */
.L_x_59:
[----:B------:R-:W-:Y:S05]  /*2870*/  BSYNC B1 ;  /* 0x0000000000017941 */ /* 0x000fea0003800000 */
.L_x_58:
        /* <DEDUP_REMOVED lines=10> */
.L_x_61:
[----:B------:R-:W-:Y:S05]  /*2920*/  BSYNC B1 ;  /* 0x0000000000017941 */ /* 0x000fea0003800000 */
.L_x_60:
        /* <DEDUP_REMOVED lines=9> */
.L_x_63:
[----:B------:R-:W-:Y:S05]  /*29c0*/  BSYNC B1 ;  /* 0x0000000000017941 */ /* 0x000fea0003800000 */
.L_x_62:
        /* <DEDUP_REMOVED lines=9> */
.L_x_65:
[----:B------:R-:W-:Y:S05]  /*2a60*/  BSYNC B1 ;  /* 0x0000000000017941 */ /* 0x000fea0003800000 */
.L_x_64:
        /* <DEDUP_REMOVED lines=10> */
.L_x_67:
[----:B------:R-:W-:Y:S05]  /*2b10*/  BSYNC B1 ;  /* 0x0000000000017941 */ /* 0x000fea0003800000 */
.L_x_66:
        /* <DEDUP_REMOVED lines=10> */
.L_x_69:
[----:B------:R-:W-:Y:S05]  /*2bc0*/  BSYNC B1 ;  /* 0x0000000000017941 */ /* 0x000fea0003800000 */
.L_x_68:
        /* <DEDUP_REMOVED lines=9> */
.L_x_71:
[----:B------:R-:W-:Y:S05]  /*2c60*/  BSYNC B1 ;  /* 0x0000000000017941 */ /* 0x000fea0003800000 */
.L_x_70:
        /* <DEDUP_REMOVED lines=9> */
.L_x_73:
[----:B------:R-:W-:Y:S05]  /*2d00*/  BSYNC B1 ;  /* 0x0000000000017941 */ /* 0x000fea0003800000 */
.L_x_72:
        /* <DEDUP_REMOVED lines=10> */
.L_x_75:
[----:B------:R-:W-:Y:S05]  /*2db0*/  BSYNC B1 ;  /* 0x0000000000017941 */ /* 0x000fea0003800000 */
.L_x_74:
        /* <DEDUP_REMOVED lines=10> */
.L_x_77:
[----:B------:R-:W-:Y:S05]  /*2e60*/  BSYNC B1 ;  /* 0x0000000000017941 */ /* 0x000fea0003800000 */
.L_x_76:
        /* <DEDUP_REMOVED lines=9> */
.L_x_79:
[----:B------:R-:W-:Y:S05]  /*2f00*/  BSYNC B1 ;  /* 0x0000000000017941 */ /* 0x000fea0003800000 */
.L_x_78:
        /* <DEDUP_REMOVED lines=9> */
.L_x_81:
[----:B------:R-:W-:Y:S05]  /*2fa0*/  BSYNC B1 ;  /* 0x0000000000017941 */ /* 0x000fea0003800000 */
.L_x_80:
        /* <DEDUP_REMOVED lines=10> */
.L_x_83:
[----:B------:R-:W-:Y:S05]  /*3050*/  BSYNC B1 ;  /* 0x0000000000017941 */ /* 0x000fea0003800000 */
.L_x_82:
[----:B-----5:R-:W-:Y:S01]  /*3060*/  HADD2.F32 R5, -RZ, R24.H0_H0 ;  /* 0x20000018ff057230 */ /* 0x020fe20000004100 */
[----:B------:R-:W-:Y:S01]  /*3070*/  ISETP.GT.AND P0, PT, R4, 0x39, PT ;  /* 0x000000390400780c */ /* 0x000fe20003f04270 */
[----:B------:R-:W-:Y:S01]  /*3080*/  @P2 IMAD.MOV.U32 R4, RZ, RZ, R8 ;  /* 0x000000ffff042224 */ /* 0x000fe200078e0008 */
[----:B------:R-:W-:Y:S02]  /*3090*/  BSSY B1, `(.L_x_84) ;  /* 0x000000a000017945 */ /* 0x000fe40003800000 */
[----:B------:R-:W-:Y:S01]  /*30a0*/  FMUL R5, R5, R56 ;  /* 0x0000003805057220 */ /* 0x000fe20000400000 */
[----:B------:R-:W-:-:S03]  /*30b0*/  ISETP.GT.AND P3, PT, R3, RZ, P0 ;  /* 0x000000ff0300720c */ /* 0x000fc60000764270 */
[----:B------:R-:W-:-:S05]  /*30c0*/  FFMA R5, R52, R23, R5 ;  /* 0x0000001734057223 */ /* 0x000fca0000000005 */
[----:B------:R-:W-:-:S04]  /*30d0*/  F2FP.F16.F32.PACK_AB R5, RZ, R5 ;  /* 0x00000005ff05723e */ /* 0x000fc800000000ff */
[----:B0-----:R-:W-:Y:S01]  /*30e0*/  PRMT R14, R5, 0x7610, R14 ;  /* 0x00007610050e7816 */ /* 0x001fe2000000000e */
[----:B------:R-:W-:-:S05]  /*30f0*/  @P2 IMAD.MOV.U32 R5, RZ, RZ, R9 ;  /* 0x000000ffff052224 */ /* 0x000fca00078e0009 */
[----:B------:R0:W-:Y:S01]  /*3100*/  @P2 STG.E.U16 desc[UR36][R4.64+0x70], R14 ;  /* 0x0000700e04002986 */ /* 0x0001e2000c101524 */
[----:B------:R-:W-:Y:S05]  /*3110*/  @!P3 BRA `(.L_x_85) ;  /* 0x000000000004b947 */ /* 0x000fea0003800000 */
[----:B------:R0:W5:Y:S02]  /*3120*/  LDG.E.LTC128B.U16 R24, desc[UR36][R6.64+0x72] ;  /* 0x0000722406187981 */ /* 0x000164000c1e1520 */
.L_x_85:
[----:B------:R-:W-:Y:S05]  /*3130*/  BSYNC B1 ;  /* 0x0000000000017941 */ /* 0x000fea0003800000 */
.L_x_84:
        /* <DEDUP_REMOVED lines=9> */
.L_x_87:
[----:B------:R-:W-:Y:S05]  /*31d0*/  BSYNC B1 ;  /* 0x0000000000017941 */ /* 0x000fea0003800000 */
.L_x_86:
[----:B-----5:R-:W-:Y:S01]  /*31e0*/  HADD2.F32 R5, -RZ, R24.H0_H0 ;  /* 0x20000018ff057230 */ /* 0x020fe20000004100 */
[----:B------:R-:W-:Y:S01]  /*31f0*/  ISETP.GT.AND P0, PT, R3, 0x8, P0 ;  /* 0x000000080300780c */ /* 0x000fe20000704270 */
[----:B0-----:R-:W-:Y:S01]  /*3200*/  @P1 IMAD.MOV.U32 R4, RZ, RZ, R12 ;  /* 0x000000ffff041224 */ /* 0x001fe200078e000c */
[----:B------:R-:W-:Y:S02]  /*3210*/  BSSY B1, `(.L_x_88) ;  /* 0x0000009000017945 */ /* 0x000fe40003800000 */
[----:B------:R-:W-:-:S04]  /*3220*/  FMUL R5, R5, R56 ;  /* 0x0000003805057220 */ /* 0x000fc80000400000 */
[----:B------:R-:W-:-:S05]  /*3230*/  FFMA R5, R54, R23, R5 ;  /* 0x0000001736057223 */ /* 0x000fca0000000005 */
[----:B------:R-:W-:-:S04]  /*3240*/  F2FP.F16.F32.PACK_AB R5, RZ, R5 ;  /* 0x00000005ff05723e */ /* 0x000fc800000000ff */
[----:B-1-3--:R-:W-:Y:S01]  /*3250*/  PRMT R6, R5, 0x7610, R6 ;  /* 0x0000761005067816 */ /* 0x00afe20000000006 */
[----:B------:R-:W-:-:S05]  /*3260*/  @P1 IMAD.MOV.U32 R5, RZ, RZ, R13 ;  /* 0x000000ffff051224 */ /* 0x000fca00078e000d */
[----:B------:R0:W-:Y:S01]  /*3270*/  @P1 STG.E.U16 desc[UR36][R4.64+0x70], R6 ;  /* 0x0000700604001986 */ /* 0x0001e2000c101524 */
[----:B------:R-:W-:Y:S05]  /*3280*/  @!P0 BRA `(.L_x_89) ;  /* 0x0000000000048947 */ /* 0x000fea0003800000 */
[----:B------:R1:W5:Y:S02]  /*3290*/  LDG.E.LTC128B.U16 R24, desc[UR36][R10.64+0x72] ;  /* 0x000072240a187981 */ /* 0x000364000c1e1520 */
.L_x_89:
[----:B------:R-:W-:Y:S05]  /*32a0*/  BSYNC B1 ;  /* 0x0000000000017941 */ /* 0x000fea0003800000 */
.L_x_88:
[----:B------:R-:W-:Y:S05]  /*32b0*/  @!P0 BRA `(.L_x_90) ;  /* 0x0000000800a88947 */ /* 0x000fea0003800000 */
[----:B-----5:R-:W-:-:S05]  /*32c0*/  HADD2.F32 R3, -RZ, R24.H0_H0 ;  /* 0x20000018ff037230 */ /* 0x020fca0000004100 */
[----:B0-----:R-:W-:-:S04]  /*32d0*/  FMUL R4, R3, R56 ;  /* 0x0000003803047220 */ /* 0x001fc80000400000 */
[----:B------:R-:W-:-:S05]  /*32e0*/  FFMA R4, R55, R23, R4 ;  /* 0x0000001737047223 */ /* 0x000fca0000000004 */
[----:B------:R-:W-:-:S05]  /*32f0*/  F2FP.F16.F32.PACK_AB R4, RZ, R4 ;  /* 0x00000004ff04723e */ /* 0x000fca00000000ff */
[----:B------:R3:W-:Y:S01]  /*3300*/  STG.E.U16 desc[UR36][R12.64+0x72], R4 ;  /* 0x000072040c007986 */ /* 0x0007e2000c101524 */
[----:B------:R-:W-:Y:S05]  /*3310*/  BRA `(.L_x_90) ;  /* 0x0000000800907947 */ /* 0x000fea0003800000 */
.L_x_29:
[----:B------:R-:W-:Y:S01]  /*3320*/  ISETP.GT.AND P0, PT, R4, 0x1, PT ;  /* 0x000000010400780c */ /* 0x000fe20003f04270 */
[----:B------:R-:W-:Y:S01]  /*3330*/  ULDC.64 UR4, c[0x0][0x5c0] ;  /* 0x0001700000047ab9 */ /* 0x000fe20000000a00 */
[-C--:B------:R-:W-:Y:S01]  /*3340*/  FMUL R24, R24, R23.reuse ;  /* 0x0000001718187220 */ /* 0x080fe20000400000 */
[-C--:B------:R-:W-:Y:S01]  /*3350*/  FMUL R25, R25, R23.reuse ;  /* 0x0000001719197220 */ /* 0x080fe20000400000 */
[----:B------:R-:W-:Y:S01]  /*3360*/  ISETP.GT.AND P3, PT, R3, RZ, P0 ;  /* 0x000000ff0300720c */ /* 0x000fe20000764270 */
[-C--:B------:R-:W-:Y:S01]  /*3370*/  FMUL R26, R26, R23.reuse ;  /* 0x000000171a1a7220 */ /* 0x080fe20000400000 */
[----:B------:R-:W-:Y:S01]  /*3380*/  LEA R6, P4, R58, UR4, 0x1 ;  /* 0x000000043a067c11 */ /* 0x000fe2000f8808ff */
[-C--:B------:R-:W-:Y:S01]  /*3390*/  FMUL R27, R27, R23.reuse ;  /* 0x000000171b1b7220 */ /* 0x080fe20000400000 */
[----:B------:R-:W-:Y:S01]  /*33a0*/  F2FP.F16.F32.PACK_AB R24, RZ, R24 ;  /* 0x00000018ff18723e */ /* 0x000fe200000000ff */
[-C--:B------:R-:W-:Y:S01]  /*33b0*/  FMUL R28, R28, R23.reuse ;  /* 0x000000171c1c7220 */ /* 0x080fe20000400000 */
[----:B------:R-:W-:Y:S01]  /*33c0*/  LEA.HI.X R7, R58, UR5, R75, 0x1, P4 ;  /* 0x000000053a077c11 */ /* 0x000fe2000a0f0c4b */
[----:B------:R-:W-:Y:S01]  /*33d0*/  FMUL R29, R29, R23 ;  /* 0x000000171d1d7220 */ /* 0x000fe20000400000 */
[----:B------:R-:W-:Y:S01]  /*33e0*/  F2FP.F16.F32.PACK_AB R25, RZ, R25 ;  /* 0x00000019ff19723e */ /* 0x000fe200000000ff */
[-C--:B------:R-:W-:Y:S01]  /*33f0*/  FMUL R30, R30, R23.reuse ;  /* 0x000000171e1e7220 */ /* 0x080fe20000400000 */
[----:B------:R-:W-:Y:S01]  /*3400*/  SHF.L.U64.HI R67, R66, 0x4, R67 ;  /* 0x0000000442437819 */ /* 0x000fe20000010243 */
[----:B------:R-:W-:Y:S01]  /*3410*/  @P1 STG.E.U16 desc[UR36][R6.64], R24 ;  /* 0x0000001806001986 */ /* 0x000fe2000c101524 */
[----:B------:R-:W-:Y:S01]  /*3420*/  ISETP.GT.AND P1, PT, R4, 0x8, PT ;  /* 0x000000080400780c */ /* 0x000fe20003f24270 */
[-C--:B------:R-:W-:Y:S01]  /*3430*/  FMUL R31, R31, R23.reuse ;  /* 0x000000171f1f7220 */ /* 0x080fe20000400000 */
[C---:B------:R-:W-:Y:S01]  /*3440*/  ISETP.GT.AND P4, PT, R3.reuse, 0x8, P0 ;  /* 0x000000080300780c */ /* 0x040fe20000784270 */
[----:B------:R-:W-:Y:S01]  /*3450*/  @P3 STG.E.U16 desc[UR36][R6.64+0x2], R25 ;  /* 0x0000021906003986 */ /* 0x000fe2000c101524 */
[----:B------:R-:W-:Y:S01]  /*3460*/  LEA R8, P3, R66, R6, 0x4 ;  /* 0x0000000642087211 */ /* 0x000fe200078620ff */
[-C--:B------:R-:W-:Y:S01]  /*3470*/  FMUL R32, R32, R23.reuse ;  /* 0x0000001720207220 */ /* 0x080fe20000400000 */
[----:B------:R-:W-:Y:S01]  /*3480*/  ISETP.GT.AND P2, PT, R3, 0x8, P2 ;  /* 0x000000080300780c */ /* 0x000fe20001744270 */
[-C--:B------:R-:W-:Y:S01]  /*3490*/  FMUL R33, R33, R23.reuse ;  /* 0x0000001721217220 */ /* 0x080fe20000400000 */
[----:B------:R-:W-:Y:S01]  /*34a0*/  ISETP.GT.AND P0, PT, R4, 0x9, PT ;  /* 0x000000090400780c */ /* 0x000fe20003f04270 */
[----:B------:R-:W-:Y:S01]  /*34b0*/  IMAD.X R9, R67, 0x1, R7, P3 ;  /* 0x0000000143097824 */ /* 0x000fe200018e0607 */
[C---:B------:R-:W-:Y:S01]  /*34c0*/  ISETP.GT.AND P5, PT, R3.reuse, RZ, P1 ;  /* 0x000000ff0300720c */ /* 0x040fe20000fa4270 */
[-C--:B------:R-:W-:Y:S01]  /*34d0*/  FMUL R34, R34, R23.reuse ;  /* 0x0000001722227220 */ /* 0x080fe20000400000 */
[----:B------:R-:W-:Y:S01]  /*34e0*/  ISETP.GT.AND P3, PT, R3, RZ, P0 ;  /* 0x000000ff0300720c */ /* 0x000fe20000764270 */
[-C--:B------:R-:W-:Y:S01]  /*34f0*/  FMUL R35, R35, R23.reuse ;  /* 0x0000001723237220 */ /* 0x080fe20000400000 */
[----:B------:R-:W-:Y:S01]  /*3500*/  F2FP.F16.F32.PACK_AB R26, RZ, R26 ;  /* 0x0000001aff1a723e */ /* 0x000fe200000000ff */
[----:B------:R-:W-:Y:S01]  /*3510*/  FMUL R36, R36, R23 ;  /* 0x0000001724247220 */ /* 0x000fe20000400000 */
[----:B------:R-:W-:Y:S01]  /*3520*/  F2FP.F16.F32.PACK_AB R27, RZ, R27 ;  /* 0x0000001bff1b723e */ /* 0x000fe200000000ff */
[----:B------:R-:W-:Y:S01]  /*3530*/  FMUL R37, R37, R23 ;  /* 0x0000001725257220 */ /* 0x000fe20000400000 */
[----:B------:R-:W-:Y:S01]  /*3540*/  F2FP.F16.F32.PACK_AB R28, RZ, R28 ;  /* 0x0000001cff1c723e */ /* 0x000fe200000000ff */
[----:B------:R-:W-:Y:S01]  /*3550*/  @P2 STG.E.U16 desc[UR36][R8.64], R26 ;  /* 0x0000001a08002986 */ /* 0x000fe2000c101524 */
[----:B------:R-:W-:Y:S01]  /*3560*/  F2FP.F16.F32.PACK_AB R29, RZ, R29 ;  /* 0x0000001dff1d723e */ /* 0x000fe200000000ff */
[-C--:B------:R-:W-:Y:S01]  /*3570*/  FMUL R38, R38, R23.reuse ;  /* 0x0000001726267220 */ /* 0x080fe20000400000 */
[----:B------:R-:W-:Y:S01]  /*3580*/  ISETP.GT.AND P2, PT, R3, 0x8, P1 ;  /* 0x000000080300780c */ /* 0x000fe20000f44270 */
[----:B------:R-:W-:Y:S01]  /*3590*/  @P4 STG.E.U16 desc[UR36][R8.64+0x2], R27 ;  /* 0x0000021b08004986 */ /* 0x000fe2000c101524 */
[----:B------:R-:W-:Y:S01]  /*35a0*/  ISETP.GT.AND P1, PT, R4, 0x10, PT ;  /* 0x000000100400780c */ /* 0x000fe20003f24270 */
[-C--:B------:R-:W-:Y:S01]  /*35b0*/  FMUL R39, R39, R23.reuse ;  /* 0x0000001727277220 */ /* 0x080fe20000400000 */
[----:B------:R-:W-:Y:S01]  /*35c0*/  F2FP.F16.F32.PACK_AB R30, RZ, R30 ;  /* 0x0000001eff1e723e */ /* 0x000fe200000000ff */
[----:B------:R-:W-:Y:S01]  /*35d0*/  @P5 STG.E.U16 desc[UR36][R6.64+0x10], R28 ;  /* 0x0000101c06005986 */ /* 0x000fe2000c101524 */
[C---:B------:R-:W-:Y:S01]  /*35e0*/  ISETP.GT.AND P4, PT, R3.reuse, RZ, P1 ;  /* 0x000000ff0300720c */ /* 0x040fe20000f84270 */
[----:B------:R-:W-:Y:S01]  /*35f0*/  FMUL R40, R40, R23 ;  /* 0x0000001728287220 */ /* 0x000fe20000400000 */
[----:B------:R-:W-:Y:S01]  /*3600*/  F2FP.F16.F32.PACK_AB R31, RZ, R31 ;  /* 0x0000001fff1f723e */ /* 0x000fe200000000ff */
[----:B------:R-:W-:Y:S01]  /*3610*/  @P3 STG.E.U16 desc[UR36][R6.64+0x12], R29 ;  /* 0x0000121d06003986 */ /* 0x000fe2000c101524 */
[----:B------:R-:W-:Y:S01]  /*3620*/  ISETP.GT.AND P3, PT, R3, 0x8, P0 ;  /* 0x000000080300780c */ /* 0x000fe20000764270 */
[-C--:B------:R-:W-:Y:S01]  /*3630*/  FMUL R41, R41, R23.reuse ;  /* 0x0000001729297220 */ /* 0x080fe20000400000 */
[----:B------:R-:W-:Y:S01]  /*3640*/  ISETP.GT.AND P0, PT, R4, 0x11, PT ;  /* 0x000000110400780c */ /* 0x000fe20003f04270 */
[----:B------:R-:W-:Y:S01]  /*3650*/  @P2 STG.E.U16 desc[UR36][R8.64+0x10], R30 ;  /* 0x0000101e08002986 */ /* 0x000fe2000c101524 */
[----:B------:R-:W-:Y:S01]  /*3660*/  F2FP.F16.F32.PACK_AB R32, RZ, R32 ;  /* 0x00000020ff20723e */ /* 0x000fe200000000ff */
[-C--:B------:R-:W-:Y:S01]  /*3670*/  FMUL R42, R42, R23.reuse ;  /* 0x000000172a2a7220 */ /* 0x080fe20000400000 */
[----:B------:R-:W-:Y:S01]  /*3680*/  ISETP.GT.AND P5, PT, R3, RZ, P0 ;  /* 0x000000ff0300720c */ /* 0x000fe200007a4270 */
[-C--:B------:R-:W-:Y:S01]  /*3690*/  FMUL R43, R43, R23.reuse ;  /* 0x000000172b2b7220 */ /* 0x080fe20000400000 */
[----:B------:R-:W-:Y:S01]  /*36a0*/  ISETP.GT.AND P2, PT, R3, 0x8, P1 ;  /* 0x000000080300780c */ /* 0x000fe20000f44270 */
[-C--:B------:R-:W-:Y:S01]  /*36b0*/  FMUL R44, R44, R23.reuse ;  /* 0x000000172c2c7220 */ /* 0x080fe20000400000 */
[----:B------:R-:W-:Y:S01]  /*36c0*/  ISETP.GT.AND P1, PT, R4, 0x18, PT ;  /* 0x000000180400780c */ /* 0x000fe20003f24270 */
[----:B------:R-:W-:Y:S01]  /*36d0*/  FMUL R45, R45, R23 ;  /* 0x000000172d2d7220 */ /* 0x000fe20000400000 */
[----:B------:R-:W-:Y:S01]  /*36e0*/  F2FP.F16.F32.PACK_AB R33, RZ, R33 ;  /* 0x00000021ff21723e */ /* 0x000fe200000000ff */
[----:B------:R-:W-:Y:S01]  /*36f0*/  @P3 STG.E.U16 desc[UR36][R8.64+0x12], R31 ;  /* 0x0000121f08003986 */ /* 0x000fe2000c101524 */
[C---:B------:R-:W-:Y:S01]  /*3700*/  ISETP.GT.AND P3, PT, R3.reuse, 0x8, P0 ;  /* 0x000000080300780c */ /* 0x040fe20000764270 */
[-C--:B------:R-:W-:Y:S01]  /*3710*/  FMUL R46, R46, R23.reuse ;  /* 0x000000172e2e7220 */ /* 0x080fe20000400000 */
[----:B------:R-:W-:Y:S01]  /*3720*/  ISETP.GT.AND P0, PT, R4, 0x19, PT ;  /* 0x000000190400780c */ /* 0x000fe20003f04270 */
[----:B------:R-:W-:Y:S01]  /*3730*/  @P4 STG.E.U16 desc[UR36][R6.64+0x20], R32 ;  /* 0x0000202006004986 */ /* 0x000fe2000c101524 */
[----:B------:R-:W-:Y:S01]  /*3740*/  ISETP.GT.AND P4, PT, R3, RZ, P1 ;  /* 0x000000ff0300720c */ /* 0x000fe20000f84270 */
[-C--:B------:R-:W-:Y:S01]  /*3750*/  FMUL R47, R47, R23.reuse ;  /* 0x000000172f2f7220 */ /* 0x080fe20000400000 */
[----:B------:R-:W-:Y:S01]  /*3760*/  F2FP.F16.F32.PACK_AB R34, RZ, R34 ;  /* 0x00000022ff22723e */ /* 0x000fe200000000ff */
[----:B------:R-:W-:Y:S01]  /*3770*/  @P5 STG.E.U16 desc[UR36][R6.64+0x22], R33 ;  /* 0x0000222106005986 */ /* 0x000fe2000c101524 */
[----:B------:R-:W-:Y:S01]  /*3780*/  ISETP.GT.AND P5, PT, R3, RZ, P0 ;  /* 0x000000ff0300720c */ /* 0x000fe200007a4270 */
[----:B------:R-:W-:Y:S01]  /*3790*/  FMUL R48, R48, R23 ;  /* 0x0000001730307220 */ /* 0x000fe20000400000 */
[----:B------:R-:W-:Y:S01]  /*37a0*/  F2FP.F16.F32.PACK_AB R35, RZ, R35 ;  /* 0x00000023ff23723e */ /* 0x000fe200000000ff */
[----:B------:R-:W-:Y:S01]  /*37b0*/  @P2 STG.E.U16 desc[UR36][R8.64+0x20], R34 ;  /* 0x0000202208002986 */ /* 0x000fe2000c101524 */
[----:B------:R-:W-:Y:S01]  /*37c0*/  F2FP.F16.F32.PACK_AB R36, RZ, R36 ;  /* 0x00000024ff24723e */ /* 0x000fe200000000ff */
[-C--:B------:R-:W-:Y:S01]  /*37d0*/  FMUL R49, R49, R23.reuse ;  /* 0x0000001731317220 */ /* 0x080fe20000400000 */
[C---:B------:R-:W-:Y:S01]  /*37e0*/  ISETP.GT.AND P2, PT, R3.reuse, 0x8, P1 ;  /* 0x000000080300780c */ /* 0x040fe20000f44270 */
[----:B------:R-:W-:Y:S01]  /*37f0*/  @P3 STG.E.U16 desc[UR36][R8.64+0x22], R35 ;  /* 0x0000222308003986 */ /* 0x000fe2000c101524 */
[----:B------:R-:W-:Y:S01]  /*3800*/  ISETP.GT.AND P1, PT, R4, 0x20, PT ;  /* 0x000000200400780c */ /* 0x000fe20003f24270 */
[----:B------:R-:W-:Y:S01]  /*3810*/  FMUL R50, R50, R23 ;  /* 0x0000001732327220 */ /* 0x000fe20000400000 */
[----:B------:R-:W-:Y:S01]  /*3820*/  F2FP.F16.F32.PACK_AB R37, RZ, R37 ;  /* 0x00000025ff25723e */ /* 0x000fe200000000ff */
[----:B------:R-:W-:Y:S01]  /*3830*/  @P4 STG.E.U16 desc[UR36][R6.64+0x30], R36 ;  /* 0x0000302406004986 */ /* 0x000fe2000c101524 */
[----:B------:R-:W-:Y:S01]  /*3840*/  ISETP.GT.AND P3, PT, R3, 0x8, P0 ;  /* 0x000000080300780c */ /* 0x000fe20000764270 */
[-C--:B------:R-:W-:Y:S01]  /*3850*/  FMUL R51, R51, R23.reuse ;  /* 0x0000001733337220 */ /* 0x080fe20000400000 */
[----:B------:R-:W-:Y:S01]  /*3860*/  ISETP.GT.AND P0, PT, R4, 0x21, PT ;  /* 0x000000210400780c */ /* 0x000fe20003f04270 */
[----:B------:R-:W-:Y:S01]  /*3870*/  @P5 STG.E.U16 desc[UR36][R6.64+0x32], R37 ;  /* 0x0000322506005986 */ /* 0x000fe2000c101524 */
        /* <DEDUP_REMOVED lines=10> */
[----:B------:R-:W-:-:S02]  /*3920*/  F2FP.F16.F32.PACK_AB R41, RZ, R41 ;  /* 0x00000029ff29723e */ /* 0x000fc400000000ff */
[C---:B------:R-:W-:Y:S01]  /*3930*/  ISETP.GT.AND P1, PT, R3.reuse, 0x8, P1 ;  /* 0x000000080300780c */ /* 0x040fe20000f24270 */
[----:B------:R-:W-:Y:S01]  /*3940*/  @P3 STG.E.U16 desc[UR36][R8.64+0x32], R39 ;  /* 0x0000322708003986 */ /* 0x000fe2000c101524 */
[C---:B------:R-:W-:Y:S02]  /*3950*/  ISETP.GT.AND P2, PT, R3.reuse, 0x8, P0 ;  /* 0x000000080300780c */ /* 0x040fe40000744270 */
[C---:B------:R-:W-:Y:S01]  /*3960*/  ISETP.GT.AND P0, PT, R4.reuse, 0x29, PT ;  /* 0x000000290400780c */ /* 0x040fe20003f04270 */
[----:B------:R-:W-:Y:S01]  /*3970*/  @P4 STG.E.U16 desc[UR36][R6.64+0x40], R40 ;  /* 0x0000402806004986 */ /* 0x000fe2000c101524 */
[----:B------:R-:W-:Y:S02]  /*3980*/  ISETP.GT.AND P4, PT, R4, 0x28, PT ;  /* 0x000000280400780c */ /* 0x000fe40003f84270 */
[----:B------:R-:W-:Y:S01]  /*3990*/  F2FP.F16.F32.PACK_AB R42, RZ, R42 ;  /* 0x0000002aff2a723e */ /* 0x000fe200000000ff */
[----:B------:R-:W-:Y:S01]  /*39a0*/  @P5 STG.E.U16 desc[UR36][R6.64+0x42], R41 ;  /* 0x0000422906005986 */ /* 0x000fe2000c101524 */
[----:B------:R-:W-:-:S02]  /*39b0*/  ISETP.GT.AND P5, PT, R3, RZ, P4 ;  /* 0x000000ff0300720c */ /* 0x000fc400027a4270 */
[C---:B------:R-:W-:Y:S01]  /*39c0*/  ISETP.GT.AND P3, PT, R3.reuse, RZ, P0 ;  /* 0x000000ff0300720c */ /* 0x040fe20000764270 */
[----:B------:R-:W-:Y:S01]  /*39d0*/  @P1 STG.E.U16 desc[UR36][R8.64+0x40], R42 ;  /* 0x0000402a08001986 */ /* 0x000fe2000c101524 */
[----:B------:R-:W-:Y:S02]  /*39e0*/  F2FP.F16.F32.PACK_AB R43, RZ, R43 ;  /* 0x0000002bff2b723e */ /* 0x000fe400000000ff */
[----:B------:R-:W-:Y:S02]  /*39f0*/  F2FP.F16.F32.PACK_AB R44, RZ, R44 ;  /* 0x0000002cff2c723e */ /* 0x000fe400000000ff */
[C---:B------:R-:W-:Y:S01]  /*3a00*/  ISETP.GT.AND P4, PT, R3.reuse, 0x8, P4 ;  /* 0x000000080300780c */ /* 0x040fe20002784270 */
[----:B------:R-:W-:Y:S01]  /*3a10*/  @P2 STG.E.U16 desc[UR36][R8.64+0x42], R43 ;  /* 0x0000422b08002986 */ /* 0x000fe2000c101524 */
[----:B------:R-:W-:Y:S02]  /*3a20*/  F2FP.F16.F32.PACK_AB R45, RZ, R45 ;  /* 0x0000002dff2d723e */ /* 0x000fe400000000ff */
[----:B------:R-:W-:Y:S01]  /*3a30*/  ISETP.GT.AND P2, PT, R4, 0x31, PT ;  /* 0x000000310400780c */ /* 0x000fe20003f44270 */
[----:B------:R-:W-:Y:S01]  /*3a40*/  @P5 STG.E.U16 desc[UR36][R6.64+0x50], R44 ;  /* 0x0000502c06005986 */ /* 0x000fe2000c101524 */
[----:B------:R-:W-:-:S02]  /*3a50*/  ISETP.GT.AND P5, PT, R3, 0x8, P0 ;  /* 0x000000080300780c */ /* 0x000fc400007a4270 */
[C---:B------:R-:W-:Y:S01]  /*3a60*/  ISETP.GT.AND P1, PT, R4.reuse, 0x38, PT ;  /* 0x000000380400780c */ /* 0x040fe20003f24270 */
[----:B------:R-:W-:Y:S01]  /*3a70*/  @P3 STG.E.U16 desc[UR36][R6.64+0x52], R45 ;  /* 0x0000522d06003986 */ /* 0x000fe2000c101524 */
[C---:B------:R-:W-:Y:S02]  /*3a80*/  ISETP.GT.AND P3, PT, R4.reuse, 0x30, PT ;  /* 0x000000300400780c */ /* 0x040fe40003f64270 */
[----:B------:R-:W-:Y:S01]  /*3a90*/  ISETP.GT.AND P0, PT, R4, 0x39, PT ;  /* 0x000000390400780c */ /* 0x000fe20003f04270 */
[----:B------:R-:W-:Y:S01]  /*3aa0*/  @P4 IMAD.MOV.U32 R4, RZ, RZ, R8 ;  /* 0x000000ffff044224 */ /* 0x000fe200078e0008 */
[----:B------:R-:W-:Y:S01]  /*3ab0*/  F2FP.F16.F32.PACK_AB R46, RZ, R46 ;  /* 0x0000002eff2e723e */ /* 0x000fe200000000ff */
[----:B------:R-:W-:Y:S01]  /*3ac0*/  @P4 IMAD.MOV.U32 R5, RZ, RZ, R9 ;  /* 0x000000ffff054224 */ /* 0x000fe200078e0009 */
[----:B------:R-:W-:Y:S02]  /*3ad0*/  F2FP.F16.F32.PACK_AB R47, RZ, R47 ;  /* 0x0000002fff2f723e */ /* 0x000fe400000000ff */
[----:B------:R-:W-:-:S02]  /*3ae0*/  F2FP.F16.F32.PACK_AB R48, RZ, R48 ;  /* 0x00000030ff30723e */ /* 0x000fc400000000ff */
[----:B------:R0:W-:Y:S01]  /*3af0*/  @P4 STG.E.U16 desc[UR36][R4.64+0x50], R46 ;  /* 0x0000502e04004986 */ /* 0x0001e2000c101524 */
[C---:B------:R-:W-:Y:S02]  /*3b00*/  ISETP.GT.AND P4, PT, R3.reuse, RZ, P2 ;  /* 0x000000ff0300720c */ /* 0x040fe40001784270 */
[----:B------:R-:W-:Y:S02]  /*3b10*/  F2FP.F16.F32.PACK_AB R49, RZ, R49 ;  /* 0x00000031ff31723e */ /* 0x000fe400000000ff */
[----:B------:R-:W-:Y:S02]  /*3b20*/  ISETP.GT.AND P2, PT, R3, 0x8, P2 ;  /* 0x000000080300780c */ /* 0x000fe40001744270 */
[----:B------:R-:W-:Y:S02]  /*3b30*/  F2FP.F16.F32.PACK_AB R50, RZ, R50 ;  /* 0x00000032ff32723e */ /* 0x000fe400000000ff */
[----:B------:R-:W-:Y:S02]  /*3b40*/  F2FP.F16.F32.PACK_AB R51, RZ, R51 ;  /* 0x00000033ff33723e */ /* 0x000fe400000000ff */
[----:B------:R-:W-:Y:S01]  /*3b50*/  F2FP.F16.F32.PACK_AB R52, RZ, R52 ;  /* 0x00000034ff34723e */ /* 0x000fe200000000ff */
[----:B0-----:R-:W-:Y:S01]  /*3b60*/  @P5 IMAD.MOV.U32 R4, RZ, RZ, R8 ;  /* 0x000000ffff045224 */ /* 0x001fe200078e0008 */
[----:B------:R-:W-:Y:S01]  /*3b70*/  F2FP.F16.F32.PACK_AB R53, RZ, R53 ;  /* 0x00000035ff35723e */ /* 0x000fe200000000ff */
[----:B------:R-:W-:Y:S01]  /*3b80*/  @P5 IMAD.MOV.U32 R5, RZ, RZ, R9 ;  /* 0x000000ffff055224 */ /* 0x000fe200078e0009 */
[----:B------:R-:W-:-:S02]  /*3b90*/  F2FP.F16.F32.PACK_AB R54, RZ, R54 ;  /* 0x00000036ff36723e */ /* 0x000fc400000000ff */
[----:B------:R-:W-:Y:S02]  /*3ba0*/  F2FP.F16.F32.PACK_AB R55, RZ, R55 ;  /* 0x00000037ff37723e */ /* 0x000fe400000000ff */
[----:B------:R0:W-:Y:S01]  /*3bb0*/  @P5 STG.E.U16 desc[UR36][R4.64+0x52], R47 ;  /* 0x0000522f04005986 */ /* 0x0001e2000c101524 */
[C---:B------:R-:W-:Y:S02]  /*3bc0*/  ISETP.GT.AND P5, PT, R3.reuse, RZ, P3 ;  /* 0x000000ff0300720c */ /* 0x040fe40001fa4270 */
[----:B------:R-:W-:-:S11]  /*3bd0*/  ISETP.GT.AND P3, PT, R3, 0x8, P3 ;  /* 0x000000080300780c */ /* 0x000fd60001f64270 */
[----:B0-----:R-:W-:Y:S02]  /*3be0*/  @P5 IMAD.MOV.U32 R4, RZ, RZ, R6 ;  /* 0x000000ffff045224 */ /* 0x001fe400078e0006 */
[----:B------:R-:W-:-:S05]  /*3bf0*/  @P5 IMAD.MOV.U32 R5, RZ, RZ, R7 ;  /* 0x000000ffff055224 */ /* 0x000fca00078e0007 */
[----:B------:R0:W-:Y:S01]  /*3c00*/  @P5 STG.E.U16 desc[UR36][R4.64+0x60], R48 ;  /* 0x0000603004005986 */ /* 0x0001e2000c101524 */
[C---:B------:R-:W-:Y:S02]  /*3c10*/  ISETP.GT.AND P5, PT, R3.reuse, RZ, P0 ;  /* 0x000000ff0300720c */ /* 0x040fe400007a4270 */
[----:B------:R-:W-:Y:S01]  /*3c20*/  ISETP.GT.AND P0, PT, R3, 0x8, P0 ;  /* 0x000000080300780c */ /* 0x000fe20000704270 */
[----:B0-----:R-:W-:Y:S02]  /*3c30*/  @P4 IMAD.MOV.U32 R4, RZ, RZ, R6 ;  /* 0x000000ffff044224 */ /* 0x001fe400078e0006 */
[----:B------:R-:W-:-:S05]  /*3c40*/  @P4 IMAD.MOV.U32 R5, RZ, RZ, R7 ;  /* 0x000000ffff054224 */ /* 0x000fca00078e0007 */
[----:B------:R0:W-:Y:S01]  /*3c50*/  @P4 STG.E.U16 desc[UR36][R4.64+0x62], R49 ;  /* 0x0000623104004986 */ /* 0x0001e2000c101524 */
[C---:B------:R-:W-:Y:S02]  /*3c60*/  ISETP.GT.AND P4, PT, R3.reuse, RZ, P1 ;  /* 0x000000ff0300720c */ /* 0x040fe40000f84270 */
[----:B------:R-:W-:Y:S01]  /*3c70*/  ISETP.GT.AND P1, PT, R3, 0x8, P1 ;  /* 0x000000080300780c */ /* 0x000fe20000f24270 */
[----:B0-----:R-:W-:Y:S02]  /*3c80*/  @P3 IMAD.MOV.U32 R4, RZ, RZ, R8 ;  /* 0x000000ffff043224 */ /* 0x001fe400078e0008 */
[----:B------:R-:W-:-:S05]  /*3c90*/  @P3 IMAD.MOV.U32 R5, RZ, RZ, R9 ;  /* 0x000000ffff053224 */ /* 0x000fca00078e0009 */
[----:B------:R0:W-:Y:S02]  /*3ca0*/  @P3 STG.E.U16 desc[UR36][R4.64+0x60], R50 ;  /* 0x0000603204003986 */ /* 0x0001e4000c101524 */
[----:B0-----:R-:W-:Y:S02]  /*3cb0*/  @P2 IMAD.MOV.U32 R4, RZ, RZ, R8 ;  /* 0x000000ffff042224 */ /* 0x001fe400078e0008 */
[----:B------:R-:W-:-:S05]  /*3cc0*/  @P2 IMAD.MOV.U32 R5, RZ, RZ, R9 ;  /* 0x000000ffff052224 */ /* 0x000fca00078e0009 */
[----:B------:R0:W-:Y:S02]  /*3cd0*/  @P2 STG.E.U16 desc[UR36][R4.64+0x62], R51 ;  /* 0x0000623304002986 */ /* 0x0001e4000c101524 */
[----:B0-----:R-:W-:Y:S02]  /*3ce0*/  @P4 IMAD.MOV.U32 R4, RZ, RZ, R6 ;  /* 0x000000ffff044224 */ /* 0x001fe400078e0006 */
[----:B------:R-:W-:-:S05]  /*3cf0*/  @P4 IMAD.MOV.U32 R5, RZ, RZ, R7 ;  /* 0x000000ffff054224 */ /* 0x000fca00078e0007 */
[----:B------:R0:W-:Y:S04]  /*3d00*/  @P4 STG.E.U16 desc[UR36][R4.64+0x70], R52 ;  /* 0x0000703404004986 */ /* 0x0001e8000c101524 */
[----:B------:R1:W-:Y:S01]  /*3d10*/  @P5 STG.E.U16 desc[UR36][R6.64+0x72], R53 ;  /* 0x0000723506005986 */ /* 0x0003e2000c101524 */
[----:B0-----:R-:W-:Y:S02]  /*3d20*/  @P1 IMAD.MOV.U32 R4, RZ, RZ, R8 ;  /* 0x000000ffff041224 */ /* 0x001fe400078e0008 */
[----:B------:R-:W-:-:S05]  /*3d30*/  @P1 IMAD.MOV.U32 R5, RZ, RZ, R9 ;  /* 0x000000ffff051224 */ /* 0x000fca00078e0009 */
[----:B------:R1:W-:Y:S04]  /*3d40*/  @P1 STG.E.U16 desc[UR36][R4.64+0x70], R54 ;  /* 0x0000703604001986 */ /* 0x0003e8000c101524 */
[----:B------:R1:W-:Y:S02]  /*3d50*/  @P0 STG.E.U16 desc[UR36][R8.64+0x72], R55 ;  /* 0x0000723708000986 */ /* 0x0003e4000c101524 */
.L_x_90:
[----:B------:R-:W-:Y:S05]  /*3d60*/  BSYNC B0 ;  /* 0x0000000000007941 */ /* 0x000fea0003800000 */
.L_x_28:
[----:B------:R-:W-:Y:S01]  /*3d70*/  ULDC UR4, c[0x0][0xc] ;  /* 0x0000030000047ab9 */ /* 0x000fe20000000800 */
[----:B------:R-:W-:Y:S01]  /*3d80*/  ULDC UR5, c[0x0][0x10] ;  /* 0x0000040000057ab9 */ /* 0x000fe20000000800 */
[----:B------:R-:W0:Y:S01]  /*3d90*/  LDC R3, c[0x0][0x14] ;  /* 0x00000500ff037b82 */ /* 0x000e220000000800 */
[----:B------:R-:W-:Y:S01]  /*3da0*/  UIMAD.WIDE.U32 UR4, UR4, UR5, URZ ;  /* 0x00000005040472a5 */ /* 0x000fe2000f8e003f */
[----:B------:R-:W-:Y:S02]  /*3db0*/  IMAD.MOV.U32 R59, RZ, RZ, -0x1 ;  /* 0xffffffffff3b7424 */ /* 0x000fe400078e00ff */
[----:B------:R-:W-:-:S03]  /*3dc0*/  IMAD.MOV.U32 R57, RZ, RZ, -0x1 ;  /* 0xffffffffff397424 */ /* 0x000fc600078e00ff */
[----:B0-----:R-:W-:-:S04]  /*3dd0*/  IMAD.WIDE.U32 R16, R3, UR4, R16 ;  /* 0x0000000403107c25 */ /* 0x001fc8000f8e0010 */
[----:B------:R-:W-:Y:S01]  /*3de0*/  IMAD R3, R3, UR5, RZ ;  /* 0x0000000503037c24 */ /* 0x000fe2000f8e02ff */
[----:B------:R-:W-:Y:S02]  /*3df0*/  ULDC.64 UR4, c[0x0][0x650] ;  /* 0x0001940000047ab9 */ /* 0x000fe40000000a00 */
[----:B------:R-:W-:Y:S01]  /*3e00*/  ISETP.GE.U32.AND P0, PT, R16, UR4, PT ;  /* 0x0000000410007c0c */ /* 0x000fe2000bf06070 */
[--C-:B------:R-:W-:Y:S01]  /*3e10*/  IMAD.IADD R17, R17, 0x1, R3.reuse ;  /* 0x0000000111117824 */ /* 0x100fe200078e0203 */
[----:B------:R-:W-:-:S04]  /*3e20*/  PRMT R3, RZ, 0x7610, R3 ;  /* 0x00007610ff037816 */ /* 0x000fc80000000003 */
[----:B------:R-:W-:-:S13]  /*3e30*/  ISETP.GE.U32.AND.EX P0, PT, R17, UR5, PT, P0 ;  /* 0x0000000511007c0c */ /* 0x000fda000bf06100 */
[----:B------:R-:W-:Y:S05]  /*3e40*/  @P0 BRA `(.L_x_91) ;  /* 0x0000000400640947 */ /* 0x000fea0003800000 */
[----:B---3--:R-:W0:Y:S01]  /*3e50*/  S2R R12, SR_CTAID.X ;  /* 0x00000000000c7919 */ /* 0x008e220000002500 */
[----:B-12-4-:R-:W1:Y:S01]  /*3e60*/  LDC.64 R10, c[0x0][0x628] ;  /* 0x00018a00ff0a7b82 */ /* 0x016e620000000a00 */
[----:B------:R-:W-:Y:S01]  /*3e70*/  ULDC UR4, c[0x0][0x150] ;  /* 0x0000540000047ab9 */ /* 0x000fe20000000800 */
[----:B------:R-:W-:Y:S01]  /*3e80*/  IMAD.MOV.U32 R8, RZ, RZ, R16 ;  /* 0x000000ffff087224 */ /* 0x000fe200078e0010 */
[----:B-----5:R-:W2:Y:S01]  /*3e90*/  S2R R24, SR_CTAID.Y ;  /* 0x0000000000187919 */ /* 0x020ea20000002600 */
[----:B------:R-:W-:-:S04]  /*3ea0*/  IMAD.MOV.U32 R9, RZ, RZ, R17 ;  /* 0x000000ffff097224 */ /* 0x000fc800078e0011 */
[----:B------:R-:W3:Y:S08]  /*3eb0*/  LDC R21, c[0x0][0x144] ;  /* 0x00005100ff157b82 */ /* 0x000ef00000000800 */
[----:B------:R-:W4:Y:S08]  /*3ec0*/  LDC R0, c[0x0][0x630] ;  /* 0x00018c00ff007b82 */ /* 0x000f300000000800 */
[----:B------:R-:W2:Y:S01]  /*3ed0*/  LDC.64 R14, c[0x0][0x620] ;  /* 0x00018800ff0e7b82 */ /* 0x000ea20000000a00 */
[----:B-1----:R-:W-:-:S04]  /*3ee0*/  ISETP.NE.U32.AND P0, PT, R10, RZ, PT ;  /* 0x000000ff0a00720c */ /* 0x002fc80003f05070 */
[----:B------:R-:W-:Y:S02]  /*3ef0*/  ISETP.NE.AND.EX P0, PT, R11, RZ, PT, P0 ;  /* 0x000000ff0b00720c */ /* 0x000fe40003f05300 */
[----:B0-----:R-:W-:-:S05]  /*3f00*/  I2FP.F32.U32 R3, R12 ;  /* 0x0000000c00037245 */ /* 0x001fca0000201000 */
[----:B------:R-:W-:-:S04]  /*3f10*/  FMUL R3, R3, UR4 ;  /* 0x0000000403037c20 */ /* 0x000fc80008400000 */
[----:B------:R0:W1:Y:S02]  /*3f20*/  F2I.U32.TRUNC.NTZ R20, R3 ;  /* 0x0000000300147305 */ /* 0x000064000020f000 */
[----:B---34-:R-:W-:Y:S05]  /*3f30*/  @!P0 BRA `(.L_x_92) ;  /* 0x0000000000288947 */ /* 0x018fea0003800000 */
[----:B0-----:R-:W0:Y:S02]  /*3f40*/  LDC R3, c[0x0][0x634] ;  /* 0x00018d00ff037b82 */ /* 0x001e240000000800 */
        /* <DEDUP_REMOVED lines=9> */
.L_x_92:
[----:B------:R-:W3:Y:S01]  /*3fe0*/  LDC.64 R28, c[0x0][0x640] ;  /* 0x00019000ff1c7b82 */ /* 0x000ee20000000a00 */
[-CC-:B------:R-:W-:Y:S01]  /*3ff0*/  SHF.R.U64 R57, R8, R0.reuse, R9.reuse ;  /* 0x0000000008397219 */ /* 0x180fe20000001209 */
[----:B-1----:R-:W-:Y:S01]  /*4000*/  IMAD.MOV R20, RZ, RZ, -R20 ;  /* 0x000000ffff147224 */ /* 0x002fe200078e0a14 */
[----:B------:R-:W-:Y:S01]  /*4010*/  SHF.R.U32.HI R0, RZ, R0, R9 ;  /* 0x00000000ff007219 */ /* 0x000fe20000011609 */
[----:B------:R-:W-:Y:S01]  /*4020*/  ULDC UR4, c[0x0][0x154] ;  /* 0x0000550000047ab9 */ /* 0x000fe20000000800 */
[----:B0-----:R-:W-:Y:S01]  /*4030*/  IADD3 R3, P0, RZ, -R57, RZ ;  /* 0x80000039ff037210 */ /* 0x001fe20007f1e0ff */
[----:B------:R-:W-:Y:S02]  /*4040*/  IMAD R21, R21, R20, R12 ;  /* 0x0000001415157224 */ /* 0x000fe400078e020c */
[----:B------:R-:W0:Y:S01]  /*4050*/  LDC R6, c[0x0][0x618] ;  /* 0x00018600ff067b82 */ /* 0x000e220000000800 */
[----:B------:R-:W-:Y:S02]  /*4060*/  IMAD.MOV.U32 R7, RZ, RZ, 0x1 ;  /* 0x00000001ff077424 */ /* 0x000fe400078e00ff */
[----:B------:R-:W-:-:S04]  /*4070*/  IMAD.X R5, RZ, RZ, ~R0, P0 ;  /* 0x000000ffff057224 */ /* 0x000fc800000e0e00 */
[-C--:B--2---:R-:W-:Y:S01]  /*4080*/  IMAD R0, R5, R14.reuse, RZ ;  /* 0x0000000e05007224 */ /* 0x084fe200078e02ff */
[----:B------:R-:W1:Y:S01]  /*4090*/  LDC R8, c[0x0][0x608] ;  /* 0x00018200ff087b82 */ /* 0x000e620000000800 */
[----:B------:R-:W-:-:S04]  /*40a0*/  IMAD.WIDE.U32 R4, R3, R14, R16 ;  /* 0x0000000e03047225 */ /* 0x000fc800078e0010 */
[----:B------:R-:W-:Y:S01]  /*40b0*/  IMAD R3, R3, R15, R0 ;  /* 0x0000000f03037224 */ /* 0x000fe200078e0200 */
[----:B------:R-:W-:Y:S02]  /*40c0*/  I2FP.F32.U32 R0, R24 ;  /* 0x0000001800007245 */ /* 0x000fe40000201000 */
[----:B------:R-:W2:Y:S01]  /*40d0*/  LDC R26, c[0x0][0x658] ;  /* 0x00019600ff1a7b82 */ /* 0x000ea20000000800 */
[----:B------:R-:W-:Y:S01]  /*40e0*/  IMAD.IADD R3, R5, 0x1, R3 ;  /* 0x0000000105037824 */ /* 0x000fe200078e0203 */
[----:B---3--:R-:W-:Y:S01]  /*40f0*/  ISETP.NE.U32.AND P0, PT, R28, RZ, PT ;  /* 0x000000ff1c00720c */ /* 0x008fe20003f05070 */
[----:B------:R-:W-:Y:S01]  /*4100*/  FMUL R0, R0, UR4 ;  /* 0x0000000400007c20 */ /* 0x000fe20008400000 */
[----:B------:R-:W-:Y:S02]  /*4110*/  IMAD.MOV.U32 R5, RZ, RZ, -0x1 ;  /* 0xffffffffff057424 */ /* 0x000fe400078e00ff */
[----:B------:R-:W-:Y:S01]  /*4120*/  ISETP.NE.AND.EX P0, PT, R29, RZ, PT, P0 ;  /* 0x000000ff1d00720c */ /* 0x000fe20003f05300 */
[----:B------:R3:W4:Y:S01]  /*4130*/  F2I.U32.TRUNC.NTZ R13, R0 ;  /* 0x00000000000d7305 */ /* 0x000722000020f000 */
[----:B------:R-:W3:Y:S01]  /*4140*/  LDC R15, c[0x0][0x148] ;  /* 0x00005200ff0f7b82 */ /* 0x000ee20000000800 */
[----:B0-----:R-:W-:-:S02]  /*4150*/  SHF.R.U64 R12, R4, R6, R3 ;  /* 0x00000006040c7219 */ /* 0x001fc40000001203 */
[----:B------:R-:W-:-:S05]  /*4160*/  SHF.R.U32.HI R3, RZ, R6, R3 ;  /* 0x00000006ff037219 */ /* 0x000fca0000011603 */
[----:B------:R-:W0:Y:S01]  /*4170*/  LDC R20, c[0x0][0x600] ;  /* 0x00018000ff147b82 */ /* 0x000e220000000800 */
[-CC-:B-1----:R-:W-:Y:S02]  /*4180*/  SHF.R.U64 R10, R12, R8.reuse, R3.reuse ;  /* 0x000000080c0a7219 */ /* 0x182fe40000001203 */
[----:B------:R-:W-:-:S05]  /*4190*/  SHF.R.U32.HI R3, RZ, R8, R3 ;  /* 0x00000008ff037219 */ /* 0x000fca0000011603 */
[----:B------:R-:W1:Y:S01]  /*41a0*/  LDC R27, c[0x0][0x648] ;  /* 0x00019200ff1b7b82 */ /* 0x000e620000000800 */
[-C--:B--2---:R-:W-:Y:S02]  /*41b0*/  SHF.L.U32 R4, R5, R26.reuse, RZ ;  /* 0x0000001a05047219 */ /* 0x084fe400000006ff */
[-CC-:B------:R-:W-:Y:S02]  /*41c0*/  SHF.R.U64 R14, R10, R26.reuse, R3.reuse ;  /* 0x0000001a0a0e7219 */ /* 0x180fe40000001203 */
[----:B------:R-:W-:Y:S02]  /*41d0*/  SHF.R.U32.HI R5, RZ, R26, R3 ;  /* 0x0000001aff057219 */ /* 0x000fe40000011603 */
[----:B------:R-:W-:Y:S01]  /*41e0*/  LOP3.LUT R25, RZ, R4, RZ, 0x33, !PT ;  /* 0x00000004ff197212 */ /* 0x000fe200078e33ff */
[----:B------:R-:W2:Y:S01]  /*41f0*/  LDC R30, c[0x0][0x638] ;  /* 0x00018e00ff1e7b82 */ /* 0x000ea20000000800 */
[----:B------:R-:W-:Y:S01]  /*4200*/  SHF.L.U32 R26, R7, R26, RZ ;  /* 0x0000001a071a7219 */ /* 0x000fe200000006ff */
[----:B------:R-:W-:-:S06]  /*4210*/  IMAD.MOV.U32 R4, RZ, RZ, R14 ;  /* 0x000000ffff047224 */ /* 0x000fcc00078e000e */
[----:B------:R-:W0:Y:S01]  /*4220*/  LDC R31, c[0x0][0x610] ;  /* 0x00018400ff1f7b82 */ /* 0x000e220000000800 */
[----:B----4-:R-:W-:Y:S05]  /*4230*/  @!P0 BRA `(.L_x_93) ;  /* 0x0000000000288947 */ /* 0x010fea0003800000 */
[----:B------:R-:W4:Y:S02]  /*4240*/  LDC R3, c[0x0][0x64c] ;  /* 0x00019300ff037b82 */ /* 0x000f240000000800 */
[----:B----4-:R-:W-:-:S05]  /*4250*/  IADD3 R3, P0, R14, R3, RZ ;  /* 0x000000030e037210 */ /* 0x010fca0007f1e0ff */
        /* <DEDUP_REMOVED lines=8> */
.L_x_93:
[----:B------:R-:W-:Y:S01]  /*42e0*/  ISETP.NE.AND P0, PT, R2, 0x1, PT ;  /* 0x000000010200780c */ /* 0x000fe20003f05270 */
[----:B0-----:R-:W-:Y:S01]  /*42f0*/  VIADD R7, R20, 0xffffffff ;  /* 0xffffffff14077836 */ /* 0x001fe20000000000 */
[----:B-1-3--:R-:W-:Y:S01]  /*4300*/  SHF.R.U64 R0, R4, R27, R5 ;  /* 0x0000001b04007219 */ /* 0x00afe20000001205 */
[----:B------:R-:W-:Y:S01]  /*4310*/  IMAD.MOV R13, RZ, RZ, -R13 ;  /* 0x000000ffff0d7224 */ /* 0x000fe200078e0a0d */
[----:B------:R-:W-:Y:S01]  /*4320*/  LOP3.LUT R5, R10, R25, RZ, 0xc0, !PT ;  /* 0x000000190a057212 */ /* 0x000fe200078ec0ff */
[----:B------:R-:W-:Y:S01]  /*4330*/  IMAD.MOV.U32 R4, RZ, RZ, 0x1 ;  /* 0x00000001ff047424 */ /* 0x000fe200078e00ff */
[----:B------:R-:W-:Y:S01]  /*4340*/  LOP3.LUT R12, R12, R7, RZ, 0xc0, !PT ;  /* 0x000000070c0c7212 */ /* 0x000fe200078ec0ff */
[----:B------:R-:W-:Y:S02]  /*4350*/  IMAD.MOV R3, RZ, RZ, -R0 ;  /* 0x000000ffff037224 */ /* 0x000fe400078e0a00 */
[----:B------:R-:W-:Y:S02]  /*4360*/  IMAD R0, R26, R0, R5 ;  /* 0x000000001a007224 */ /* 0x000fe400078e0205 */
[----:B--2---:R-:W-:-:S02]  /*4370*/  IMAD R3, R3, R30, R14 ;  /* 0x0000001e03037224 */ /* 0x004fc400078e020e */
[----:B------:R-:W-:Y:S02]  /*4380*/  @P0 IMAD R21, R15, R13, R24 ;  /* 0x0000000d0f150224 */ /* 0x000fe400078e0218 */
[----:B------:R-:W-:Y:S01]  /*4390*/  IMAD R5, R3, R20, R12 ;  /* 0x0000001403057224 */ /* 0x000fe200078e020c */
[----:B------:R-:W-:Y:S01]  /*43a0*/  PRMT R3, R4, 0x7610, R3 ;  /* 0x0000761004037816 */ /* 0x000fe20000000003 */
[----:B------:R-:W-:-:S05]  /*43b0*/  IMAD R0, R0, R31, R21 ;  /* 0x0000001f00007224 */ /* 0x000fca00078e0215 */
[----:B------:R-:W-:Y:S02]  /*43c0*/  SEL R59, R5, R0, !P0 ;  /* 0x00000000053b7207 */ /* 0x000fe40004000000 */
[----:B------:R-:W-:-:S07]  /*43d0*/  SEL R0, R0, R5, !P0 ;  /* 0x0000000500007207 */ /* 0x000fce0004000000 */
.L_x_91:
[----:B------:R-:W-:Y:S01]  /*43e0*/  LOP3.LUT P0, RZ, R3, 0xff, RZ, 0xc0, !PT ;  /* 0x000000ff03ff7812 */ /* 0x000fe2000780c0ff */
[----:B------:R-:W-:-:S12]  /*43f0*/  IMAD.MOV.U32 R58, RZ, RZ, R0 ;  /* 0x000000ffff3a7224 */ /* 0x000fd800078e0000 */
[----:B------:R-:W-:Y:S05]  /*4400*/  @P0 BRA `(.L_x_94) ;  /* 0xffffffc800c00947 */ /* 0x000fea000383ffff */
[----:B------:R-:W-:Y:S05]  /*4410*/  EXIT ;  /* 0x000000000000794d */ /* 0x000fea0003800000 */
.L_x_3:
[----:B0-----:R-:W-:Y:S01]  /*4420*/  ULDC.64 UR4, c[0x0][0x650] ;  /* 0x0001940000047ab9 */ /* 0x001fe20000000a00 */
        /* <DEDUP_REMOVED lines=25> */
.L_x_96:
[--C-:B------:R-:W-:Y:S01]  /*45c0*/  SHF.R.U64 R12, R10, R14, R11.reuse ;  /* 0x0000000e0a0c7219 */ /* 0x100fe2000000120b */
[----:B------:R-:W0:Y:S01]  /*45d0*/  LDC R22, c[0x0][0x618] ;  /* 0x00018600ff167b82 */ /* 0x000e220000000800 */
[----:B------:R-:W-:Y:S01]  /*45e0*/  I2FP.F32.U32 R6, R4 ;  /* 0x0000000400067245 */ /* 0x000fe20000201000 */
[----:B------:R-:W-:Y:S01]  /*45f0*/  ULDC UR4, c[0x0][0x150] ;  /* 0x0000540000047ab9 */ /* 0x000fe20000000800 */
[----:B------:R-:W-:Y:S02]  /*4600*/  SHF.R.U32.HI R5, RZ, R14, R11 ;  /* 0x0000000eff057219 */ /* 0x000fe4000001160b */
[----:B------:R-:W-:Y:S01]  /*4610*/  IADD3 R9, P0, RZ, -R12, RZ ;  /* 0x8000000cff097210 */ /* 0x000fe20007f1e0ff */
[----:B------:R-:W-:Y:S01]  /*4620*/  FMUL R11, R6, UR4 ;  /* 0x00000004060b7c20 */ /* 0x000fe20008400000 */
[----:B------:R-:W-:Y:S01]  /*4630*/  ULDC UR4, c[0x0][0x154] ;  /* 0x0000550000047ab9 */ /* 0x000fe20000000800 */
[----:B------:R-:W1:Y:S02]  /*4640*/  LDC.64 R24, c[0x0][0x640] ;  /* 0x00019000ff187b82 */ /* 0x000e640000000a00 */
[----:B------:R-:W-:-:S02]  /*4650*/  IMAD.X R5, RZ, RZ, ~R5, P0 ;  /* 0x000000ffff057224 */ /* 0x000fc400000e0e05 */
[----:B------:R-:W2:Y:S01]  /*4660*/  F2I.U32.TRUNC.NTZ R11, R11 ;  /* 0x0000000b000b7305 */ /* 0x000ea2000020f000 */
[----:B------:R-:W-:-:S03]  /*4670*/  IMAD.WIDE.U32 R6, R9, R20, R16 ;  /* 0x0000001409067225 */ /* 0x000fc600078e0010 */
[----:B------:R-:W3:Y:S01]  /*4680*/  LDC R13, c[0x0][0x144] ;  /* 0x00005100ff0d7b82 */ /* 0x000ee20000000800 */
[----:B------:R-:W-:-:S04]  /*4690*/  IMAD R8, R5, R20, RZ ;  /* 0x0000001405087224 */ /* 0x000fc800078e02ff */
[----:B------:R-:W-:Y:S02]  /*46a0*/  IMAD R5, R9, R21, R8 ;  /* 0x0000001509057224 */ /* 0x000fe400078e0208 */
[----:B------:R-:W-:Y:S01]  /*46b0*/  IMAD.MOV.U32 R8, RZ, RZ, -0x1 ;  /* 0xffffffffff087424 */ /* 0x000fe200078e00ff */
[----:B------:R-:W4:Y:S01]  /*46c0*/  LDC R14, c[0x0][0x608] ;  /* 0x00018200ff0e7b82 */ /* 0x000f220000000800 */
[----:B------:R-:W-:Y:S01]  /*46d0*/  IMAD.IADD R5, R7, 0x1, R5 ;  /* 0x0000000107057824 */ /* 0x000fe200078e0205 */
[----:B------:R-:W-:-:S04]  /*46e0*/  I2FP.F32.U32 R7, R3 ;  /* 0x0000000300077245 */ /* 0x000fc80000201000 */
[-C--:B0-----:R-:W-:Y:S01]  /*46f0*/  SHF.R.U64 R10, R6, R22.reuse, R5 ;  /* 0x00000016060a7219 */ /* 0x081fe20000001205 */
[----:B--2---:R-:W-:Y:S01]  /*4700*/  IMAD.MOV R6, RZ, RZ, -R11 ;  /* 0x000000ffff067224 */ /* 0x004fe200078e0a0b */
[----:B------:R-:W0:Y:S01]  /*4710*/  LDC R9, c[0x0][0x658] ;  /* 0x00019600ff097b82 */ /* 0x000e220000000800 */
[----:B-1----:R-:W-:Y:S01]  /*4720*/  ISETP.NE.U32.AND P0, PT, R24, RZ, PT ;  /* 0x000000ff1800720c */ /* 0x002fe20003f05070 */
[----:B------:R-:W-:Y:S01]  /*4730*/  FMUL R7, R7, UR4 ;  /* 0x0000000407077c20 */ /* 0x000fe20008400000 */
[----:B------:R-:W-:Y:S02]  /*4740*/  SHF.R.U32.HI R5, RZ, R22, R5 ;  /* 0x00000016ff057219 */ /* 0x000fe40000011605 */
[----:B------:R-:W-:-:S03]  /*4750*/  ISETP.NE.AND.EX P0, PT, R25, RZ, PT, P0 ;  /* 0x000000ff1900720c */ /* 0x000fc60003f05300 */
[----:B------:R-:W1:Y:S01]  /*4760*/  LDC R20, c[0x0][0x148] ;  /* 0x00005200ff147b82 */ /* 0x000e620000000800 */
[----:B---3--:R-:W-:Y:S02]  /*4770*/  IMAD R23, R13, R6, R4 ;  /* 0x000000060d177224 */ /* 0x008fe400078e0204 */
[----:B------:R-:W-:-:S05]  /*4780*/  IMAD.MOV.U32 R6, RZ, RZ, 0x1 ;  /* 0x00000001ff067424 */ /* 0x000fca00078e00ff */
[----:B------:R-:W2:Y:S01]  /*4790*/  LDC R21, c[0x0][0x600] ;  /* 0x00018000ff157b82 */ /* 0x000ea20000000800 */
[-CC-:B----4-:R-:W-:Y:S02]  /*47a0*/  SHF.R.U64 R13, R10, R14.reuse, R5.reuse ;  /* 0x0000000e0a0d7219 */ /* 0x190fe40000001205 */
[----:B------:R-:W-:Y:S02]  /*47b0*/  SHF.R.U32.HI R4, RZ, R14, R5 ;  /* 0x0000000eff047219 */ /* 0x000fe40000011605 */
[----:B------:R3:W4:Y:S03]  /*47c0*/  F2I.U32.TRUNC.NTZ R14, R7 ;  /* 0x00000007000e7305 */ /* 0x000726000020f000 */
[----:B------:R-:W1:Y:S01]  /*47d0*/  LDC R26, c[0x0][0x648] ;  /* 0x00019200ff1a7b82 */ /* 0x000e620000000800 */
[-C--:B0-----:R-:W-:Y:S02]  /*47e0*/  SHF.R.U64 R15, R13, R9.reuse, R4 ;  /* 0x000000090d0f7219 */ /* 0x081fe40000001204 */
[----:B------:R-:W-:-:S02]  /*47f0*/  SHF.L.U32 R8, R8, R9, RZ ;  /* 0x0000000908087219 */ /* 0x000fc400000006ff */
[-C--:B------:R-:W-:Y:S01]  /*4800*/  SHF.R.U32.HI R5, RZ, R9.reuse, R4 ;  /* 0x00000009ff057219 */ /* 0x080fe20000011604 */
[----:B------:R-:W-:Y:S01]  /*4810*/  IMAD.MOV.U32 R4, RZ, RZ, R15 ;  /* 0x000000ffff047224 */ /* 0x000fe200078e000f */
[----:B------:R-:W-:Y:S01]  /*4820*/  SHF.L.U32 R22, R6, R9, RZ ;  /* 0x0000000906167219 */ /* 0x000fe200000006ff */
[----:B------:R-:W0:Y:S01]  /*4830*/  LDC R27, c[0x0][0x638] ;  /* 0x00018e00ff1b7b82 */ /* 0x000e220000000800 */
[----:B------:R-:W-:-:S07]  /*4840*/  LOP3.LUT R28, RZ, R8, RZ, 0x33, !PT ;  /* 0x00000008ff1c7212 */ /* 0x000fce00078e33ff */
        /* <DEDUP_REMOVED lines=12> */
.L_x_97:
[----:B------:R-:W-:Y:S01]  /*4910*/  ISETP.NE.AND P0, PT, R2, 0x1, PT ;  /* 0x000000010200780c */ /* 0x000fe20003f05270 */
[----:B--2---:R-:W-:Y:S01]  /*4920*/  VIADD R7, R21, 0xffffffff ;  /* 0xffffffff15077836 */ /* 0x004fe20000000000 */
[----:B-1----:R-:W-:Y:S01]  /*4930*/  SHF.R.U64 R5, R4, R26, R5 ;  /* 0x0000001a04057219 */ /* 0x002fe20000001205 */
[----:B------:R-:W-:Y:S01]  /*4940*/  IMAD.MOV R14, RZ, RZ, -R14 ;  /* 0x000000ffff0e7224 */ /* 0x000fe200078e0a0e */
[----:B------:R-:W-:Y:S01]  /*4950*/  LOP3.LUT R4, R13, R28, RZ, 0xc0, !PT ;  /* 0x0000001c0d047212 */ /* 0x000fe200078ec0ff */
[----:B------:R-:W-:Y:S01]  /*4960*/  IMAD.MOV.U32 R8, RZ, RZ, R12 ;  /* 0x000000ffff087224 */ /* 0x000fe200078e000c */
[----:B------:R-:W-:Y:S01]  /*4970*/  LOP3.LUT R10, R10, R7, RZ, 0xc0, !PT ;  /* 0x000000070a0a7212 */ /* 0x000fe200078ec0ff */
[----:B------:R-:W-:Y:S02]  /*4980*/  IMAD.MOV R6, RZ, RZ, -R5 ;  /* 0x000000ffff067224 */ /* 0x000fe400078e0a05 */
[----:B------:R-:W-:-:S04]  /*4990*/  IMAD R4, R22, R5, R4 ;  /* 0x0000000516047224 */ /* 0x000fc800078e0204 */
[----:B------:R-:W-:Y:S02]  /*49a0*/  @P0 IMAD R23, R20, R14, R3 ;  /* 0x0000000e14170224 */ /* 0x000fe400078e0203 */
[----:B0-----:R-:W-:Y:S02]  /*49b0*/  IMAD R3, R6, R27, R15 ;  /* 0x0000001b06037224 */ /* 0x001fe400078e020f */
[----:B------:R-:W-:Y:S02]  /*49c0*/  IMAD R7, R4, R29, R23 ;  /* 0x0000001d04077224 */ /* 0x000fe400078e0217 */
[----:B------:R-:W-:Y:S02]  /*49d0*/  IMAD R4, R3, R21, R10 ;  /* 0x0000001503047224 */ /* 0x000fe400078e020a */
[----:B------:R-:W-:-:S03]  /*49e0*/  IMAD.MOV.U32 R6, RZ, RZ, 0x1 ;  /* 0x00000001ff067424 */ /* 0x000fc600078e00ff */
[----:B------:R-:W-:Y:S02]  /*49f0*/  SEL R9, R4, R7, !P0 ;  /* 0x0000000704097207 */ /* 0x000fe40004000000 */
[----:B------:R-:W-:-:S07]  /*4a00*/  SEL R7, R7, R4, !P0 ;  /* 0x0000000407077207 */ /* 0x000fce0004000000 */
.L_x_95:
[----:B------:R-:W-:-:S08]  /*4a10*/  NOP ;  /* 0x0000000000007918 */ /* 0x000fd00000000000 */
[----:B------:R-:W0:-:S00]  /*4a20*/  USETMAXREG.DEALLOC.CTAPOOL 0x28 ;  /* 0x00000028000079c8 */ /* 0x000e0000080e0500 */
[----:B0-----:R-:W-:-:S13]  /*4a30*/  ISETP.NE.AND P0, PT, R0, RZ, PT ;  /* 0x000000ff0000720c */ /* 0x001fda0003f05270 */
[----:B------:R-:W-:Y:S05]  /*4a40*/  @P0 EXIT ;  /* 0x000000000000094d */ /* 0x000fea0003800000 */
[----:B------:R-:W-:Y:S01]  /*4a50*/  LOP3.LUT P0, RZ, R6, 0xff, RZ, 0xc0, !PT ;  /* 0x000000ff06ff7812 */ /* 0x000fe2000780c0ff */
[----:B------:R-:W-:Y:S02]  /*4a60*/  IMAD.MOV.U32 R0, RZ, RZ, 0x1 ;  /* 0x00000001ff007424 */ /* 0x000fe400078e00ff */
[----:B------:R-:W-:-:S10]  /*4a70*/  IMAD.MOV.U32 R12, RZ, RZ, RZ ;  /* 0x000000ffff0c7224 */ /* 0x000fd400078e00ff */
[----:B------:R-:W-:Y:S05]  /*4a80*/  @!P0 BRA `(.L_x_98) ;  /* 0x0000000c00308947 */ /* 0x000fea0003800000 */
[----:B------:R-:W0:Y:S01]  /*4a90*/  LDC R0, c[0x0][0x28c] ;  /* 0x0000a300ff007b82 */ /* 0x000e220000000800 */
[----:B------:R-:W-:Y:S01]  /*4aa0*/  ULDC UR5, c[0x0][0x600] ;  /* 0x0001800000057ab9 */ /* 0x000fe20000000800 */
[----:B------:R-:W-:Y:S01]  /*4ab0*/  ULDC UR4, c[0x0][0xc] ;  /* 0x0000030000047ab9 */ /* 0x000fe20000000800 */
[----:B------:R-:W-:Y:S01]  /*4ac0*/  UIADD3 UR16, UR5, -0x1, URZ ;  /* 0xffffffff05107890 */ /* 0x000fe2000fffe03f */
[C---:B------:R-:W-:Y:S01]  /*4ad0*/  LOP3.LUT P2, RZ, R18.reuse, 0x7f, RZ, 0xc0, !PT ;  /* 0x0000007f12ff7812 */ /* 0x040fe2000784c0ff */
[----:B------:R-:W-:Y:S01]  /*4ae0*/  ULDC UR6, c[0x0][0x658] ;  /* 0x0001960000067ab9 */ /* 0x000fe20000000800 */
[----:B------:R-:W-:Y:S01]  /*4af0*/  ULDC UR5, c[0x0][0x10] ;  /* 0x0000040000057ab9 */ /* 0x000fe20000000800 */
[----:B------:R-:W-:Y:S01]  /*4b00*/  UMOV UR7, 0xffffffff ;  /* 0xffffffff00077882 */ /* 0x000fe20000000000 */
[----:B------:R-:W-:Y:S01]  /*4b10*/  UMOV UR8, 0x1 ;  /* 0x0000000100087882 */ /* 0x000fe20000000000 */
[----:B------:R-:W-:Y:S01]  /*4b20*/  UIMAD.WIDE.U32 UR4, UR4, UR5, URZ ;  /* 0x00000005040472a5 */ /* 0x000fe2000f8e003f */
[----:B------:R-:W-:Y:S01]  /*4b30*/  LOP3.LUT P0, RZ, R18, 0x1f, RZ, 0xc0, !PT ;  /* 0x0000001f12ff7812 */ /* 0x000fe2000780c0ff */
[----:B------:R-:W-:Y:S01]  /*4b40*/  USHF.L.U32 UR7, UR7, UR6, URZ ;  /* 0x0000000607077299 */ /* 0x000fe2000800063f */
[----:B------:R-:W-:Y:S01]  /*4b50*/  BSSY B0, `(.L_x_98) ;  /* 0x00000bf000007945 */ /* 0x000fe20003800000 */
[----:B------:R-:W-:Y:S01]  /*4b60*/  USHF.L.U32 UR18, UR8, UR6, URZ ;  /* 0x0000000608127299 */ /* 0x000fe2000800063f */
[----:B------:R-:W-:Y:S01]  /*4b70*/  IMAD.MOV.U32 R13, RZ, RZ, 0x1 ;  /* 0x00000001ff0d7424 */ /* 0x000fe200078e00ff */
[----:B------:R-:W-:Y:S01]  /*4b80*/  LOP3.LUT R11, R19, 0x2, RZ, 0xfc, !PT ;  /* 0x00000002130b7812 */ /* 0x000fe200078efcff */
[----:B------:R-:W-:Y:S01]  /*4b90*/  ULDC UR6, c[0x0][0x14] ;  /* 0x0000050000067ab9 */ /* 0x000fe20000000800 */
[----:B------:R-:W-:Y:S01]  /*4ba0*/  PLOP3.LUT P0, PT, P0, P2, PT, 0x8a, 0x0 ;  /* 0x000000000000781c */ /* 0x000fe20000705172 */
[----:B------:R-:W-:Y:S01]  /*4bb0*/  UIMAD.WIDE.U32 UR20, UR4, UR6, URZ ;  /* 0x00000006041472a5 */ /* 0x000fe2000f8e003f */
[----:B------:R-:W-:Y:S01]  /*4bc0*/  IMAD.MOV.U32 R12, RZ, RZ, RZ ;  /* 0x000000ffff0c7224 */ /* 0x000fe200078e00ff */
[----:B------:R-:W-:-:S02]  /*4bd0*/  UIMAD UR13, UR5, UR6, URZ ;  /* 0x00000006050d72a4 */ /* 0x000fc4000f8e023f */
[----:B------:R-:W-:Y:S01]  /*4be0*/  ULOP3.LUT UR17, URZ, UR7, URZ, 0x33, !UPT ;  /* 0x000000073f117292 */ /* 0x000fe2000f8e333f */
[----:B0-----:R-:W-:Y:S01]  /*4bf0*/  VIADD R0, R0, 0x1f ;  /* 0x0000001f00007836 */ /* 0x001fe20000000000 */
[----:B------:R-:W-:Y:S01]  /*4c00*/  UIADD3 UR13, UR21, UR13, URZ ;  /* 0x0000000d150d7290 */ /* 0x000fe2000fffe03f */
[----:B------:R-:W-:-:S03]  /*4c10*/  ULDC.64 UR22, c[0x0][0x198] ;  /* 0x0000660000167ab9 */ /* 0x000fc60000000a00 */
[----:B------:R-:W-:-:S04]  /*4c20*/  SHF.R.S32.HI R3, RZ, 0x1f, R0 ;  /* 0x0000001fff037819 */ /* 0x000fc80000011400 */
[----:B------:R-:W-:Y:S01]  /*4c30*/  LEA.HI R3, R3, R0, RZ, 0x5 ;  /* 0x0000000003037211 */ /* 0x000fe200078f28ff */
[----:B------:R-:W-:-:S03]  /*4c40*/  IMAD.MOV.U32 R0, RZ, RZ, 0x1 ;  /* 0x00000001ff007424 */ /* 0x000fc600078e00ff */
[----:B------:R-:W-:-:S05]  /*4c50*/  SHF.R.S32.HI R3, RZ, 0x5, R3 ;  /* 0x00000005ff037819 */ /* 0x000fca0000011403 */
[----:B------:R-:W-:-:S07]  /*4c60*/  VIADD R10, R3, 0x1 ;  /* 0x00000001030a7836 */ /* 0x000fce0000000000 */
.L_x_110:
[----:B------:R-:W-:-:S03]  /*4c70*/  UMOV UR4, 0xffffffff ;  /* 0xffffffff00047882 */ /* 0x000fc60000000000 */
[----:B------:R-:W-:Y:S05]  /*4c80*/  BRA.DIV UR4, `(.L_x_99) ;  /* 0x0000000e04787947 */ /* 0x000fea000b800000 */
[----:B------:R-:W-:-:S13]  /*4c90*/  ELECT P6, URZ, PT ;  /* 0x00000000003f782f */ /* 0x000fda00038c0000 */
.L_x_120:
[----:B------:R-:W0:Y:S01]  /*4ca0*/  LDC R4, c[0x0][0x28c] ;  /* 0x0000a300ff047b82 */ /* 0x000e220000000800 */
[----:B------:R-:W-:Y:S01]  /*4cb0*/  BSSY B1, `(.L_x_100) ;  /* 0x0000037000017945 */ /* 0x000fe20003800000 */
[----:B0-----:R-:W-:-:S13]  /*4cc0*/  ISETP.LT.OR P6, PT, R4, 0x1, !P6 ;  /* 0x000000010400780c */ /* 0x001fda00077c1670 */
[----:B------:R-:W-:Y:S05]  /*4cd0*/  @P6 BRA `(.L_x_101) ;  /* 0x0000000000d06947 */ /* 0x000fea0003800000 */
[----:B------:R-:W-:Y:S02]  /*4ce0*/  IMAD.SHL.U32 R15, R9, 0x40, RZ ;  /* 0x00000040090f7824 */ /* 0x000fe400078e00ff */
[----:B------:R-:W-:Y:S02]  /*4cf0*/  IMAD.SHL.U32 R18, R7, 0x80, RZ ;  /* 0x0000008007127824 */ /* 0x000fe400078e00ff */
[----:B------:R-:W-:Y:S02]  /*4d00*/  IMAD.MOV.U32 R20, RZ, RZ, RZ ;  /* 0x000000ffff147224 */ /* 0x000fe400078e00ff */
[----:B------:R-:W-:Y:S02]  /*4d10*/  IMAD.MOV.U32 R4, RZ, RZ, R10 ;  /* 0x000000ffff047224 */ /* 0x000fe400078e000a */
[----:B------:R-:W-:Y:S02]  /*4d20*/  IMAD.MOV.U32 R5, RZ, RZ, R0 ;  /* 0x000000ffff057224 */ /* 0x000fe400078e0000 */
[----:B------:R-:W-:-:S07]  /*4d30*/  IMAD.MOV.U32 R6, RZ, RZ, R12 ;  /* 0x000000ffff067224 */ /* 0x000fce00078e000c */
.L_x_105:
[----:B------:R-:W0:Y:S01]  /*4d40*/  S2R R14, SR_CgaCtaId ;  /* 0x00000000000e7919 */ /* 0x000e220000008800 */
[----:B------:R-:W-:Y:S01]  /*4d50*/  MOV R7, 0x400 ;  /* 0x0000040000077802 */ /* 0x000fe20000000f00 */
[----:B------:R-:W1:Y:S03]  /*4d60*/  @!P2 LDC R9, c[0x0][0x500] ;  /* 0x00014000ff09ab82 */ /* 0x000e660000000800 */
[----:B0-----:R-:W-:Y:S02]  /*4d70*/  LEA R21, R14, R7, 0x18 ;  /* 0x000000070e157211 */ /* 0x001fe400078ec0ff */
[----:B------:R-:W-:-:S03]  /*4d80*/  SHF.L.U32 R7, R5, 0x1f, RZ ;  /* 0x0000001f05077819 */ /* 0x000fc600000006ff */
[----:B------:R-:W-:-:S04]  /*4d90*/  IMAD R14, R6, 0x8, R21 ;  /* 0x00000008060e7824 */ /* 0x000fc800078e0215 */
[----:B------:R-:W0:Y:S02]  /*4da0*/  SYNCS.PHASECHK.TRANS64.TRYWAIT P1, [R14+URZ+0x18], R7 ;  /* 0x000018070e0075a7 */ /* 0x000e24000802017f */
[----:B01----:R-:W-:Y:S05]  /*4db0*/  @!P1 BRA `(.L_x_102) ;  /* 0x0000000c004c9947 */ /* 0x003fea0003800000 */
.L_x_121:
[----:B0-----:R-:W-:Y:S01]  /*4dc0*/  PRMT R7, R11, 0x9910, RZ ;  /* 0x000099100b077816 */ /* 0x001fe200000000ff */
[----:B------:R0:W-:Y:S03]  /*4dd0*/  @!P2 SYNCS.ARRIVE.TRANS64 RZ, [R14+URZ], R9 ;  /* 0x000000090effa9a7 */ /* 0x0001e6000800003f */
[----:B------:R-:W-:-:S13]  /*4de0*/  ISETP.NE.AND P1, PT, R7, 0x2, PT ;  /* 0x000000020700780c */ /* 0x000fda0003f25270 */
[----:B0-----:R-:W-:Y:S05]  /*4df0*/  @P1 BRA `(.L_x_103) ;  /* 0x0000000000041947 */ /* 0x001fea0003800000 */
[----:B------:R-:W-:Y:S01]  /*4e00*/  BPT.TRAP 0x1 ;  /* 0x000000040000795c */ /* 0x000fe20000300000 */
.L_x_103:
[----:B------:R-:W-:Y:S05]  /*4e10*/  @P0 BRA `(.L_x_104) ;  /* 0x0000000000040947 */ /* 0x000fea0003800000 */
[----:B------:R-:W-:Y:S01]  /*4e20*/  BPT.TRAP 0x1 ;  /* 0x000000040000795c */ /* 0x000fe20000300000 */
.L_x_104:
[--C-:B------:R-:W-:Y:S01]  /*4e30*/  IMAD R7, R6, 0x2000, R21.reuse ;  /* 0x0000200006077824 */ /* 0x100fe200078e0215 */
[----:B------:R-:W-:Y:S01]  /*4e40*/  R2UR UR9, R14 ;  /* 0x000000000e0972ca */ /* 0x000fe200000e0000 */
[----:B------:R-:W-:Y:S01]  /*4e50*/  IMAD R21, R6, 0x1000, R21 ;  /* 0x0000100006157824 */ /* 0x000fe200078e0215 */
[----:B------:R-:W-:Y:S01]  /*4e60*/  UIADD3 UR4, UP0, UR22, 0xf0, URZ ;  /* 0x000000f016047890 */ /* 0x000fe2000ff1e03f */
[----:B------:R-:W-:Y:S01]  /*4e70*/  VIADD R4, R4, 0xffffffff ;  /* 0xffffffff04047836 */ /* 0x000fe20000000000 */
[----:B------:R-:W-:Y:S01]  /*4e80*/  R2UR UR5, R7 ;  /* 0x00000000070572ca */ /* 0x000fe200000e0000 */
[----:B------:R-:W-:Y:S01]  /*4e90*/  UIADD3 UR24, UP1, UR22, 0x1f0, URZ ;  /* 0x000001f016187890 */ /* 0x000fe2000ff3e03f */
[----:B------:R-:W-:Y:S01]  /*4ea0*/  R2UR UR8, R21 ;  /* 0x00000000150872ca */ /* 0x000fe200000e0000 */
[----:B------:R-:W-:Y:S01]  /*4eb0*/  VIADD R6, R6, 0x1 ;  /* 0x0000000106067836 */ /* 0x000fe20000000000 */
[----:B------:R-:W-:Y:S01]  /*4ec0*/  R2UR UR11, R18 ;  /* 0x00000000120b72ca */ /* 0x000fe200000e0000 */
[----:B------:R-:W-:Y:S01]  /*4ed0*/  UIADD3.X UR25, URZ, UR23, URZ, UP1, !UPT ;  /* 0x000000173f197290 */ /* 0x000fe20008ffe43f */
[----:B------:R-:W-:Y:S01]  /*4ee0*/  R2UR UR10, R20 ;  /* 0x00000000140a72ca */ /* 0x000fe200000e0000 */
[----:B------:R-:W-:Y:S01]  /*4ef0*/  UMOV UR6, 0x0 ;  /* 0x0000000000067882 */ /* 0x000fe20000000000 */
[----:B------:R-:W-:Y:S01]  /*4f00*/  R2UR UR12, R8 ;  /* 0x00000000080c72ca */ /* 0x000fe200000e0000 */
[----:B------:R-:W-:Y:S01]  /*4f10*/  UMOV UR7, 0x10000000 ;  /* 0x1000000000077882 */ /* 0x000fe20000000000 */
[----:B------:R-:W-:Y:S01]  /*4f20*/  R2UR UR19, R15 ;  /* 0x000000000f1372ca */ /* 0x000fe200000e0000 */
[----:B------:R-:W-:Y:S01]  /*4f30*/  VIADD R20, R20, 0x20 ;  /* 0x0000002014147836 */ /* 0x000fe20000000000 */
[----:B------:R-:W-:Y:S01]  /*4f40*/  ISETP.GT.AND P3, PT, R4, 0x1, PT ;  /* 0x000000010400780c */ /* 0x000fe20003f64270 */
[----:B------:R-:W-:Y:S01]  /*4f50*/  UIADD3 UR14, UR5, 0x100, URZ ;  /* 0x00000100050e7890 */ /* 0x000fe2000fffe03f */
[----:B------:R-:W-:Y:S01]  /*4f60*/  ISETP.NE.AND P1, PT, R6, 0x3, PT ;  /* 0x000000030600780c */ /* 0x000fe20003f25270 */
[----:B------:R-:W-:-:S02]  /*4f70*/  UIADD3.X UR5, URZ, UR23, URZ, UP0, !UPT ;  /* 0x000000173f057290 */ /* 0x000fc400087fe43f */
[----:B------:R-:W-:Y:S01]  /*4f80*/  UIADD3 UR15, UR8, 0x6100, URZ ;  /* 0x00006100080f7890 */ /* 0x000fe2000fffe03f */
[----:B------:R-:W-:Y:S02]  /*4f90*/  SEL R14, RZ, 0x1, P1 ;  /* 0x00000001ff0e7807 */ /* 0x000fe40000800000 */
[----:B------:R-:W-:Y:S01]  /*4fa0*/  UMOV UR8, UR14 ;  /* 0x0000000e00087c82 */ /* 0x000fe20008000000 */
[----:B------:R-:W-:Y:S02]  /*4fb0*/  SEL R6, R6, RZ, P1 ;  /* 0x000000ff06067207 */ /* 0x000fe40000800000 */
[----:B------:R-:W-:Y:S01]  /*4fc0*/  LOP3.LUT R5, R5, R14, RZ, 0x3c, !PT ;  /* 0x0000000e05057212 */ /* 0x000fe200078e3cff */
[----:B------:R0:W-:Y:S02]  /*4fd0*/  UTMALDG.3D [UR8], [UR4], desc[UR6] ;  /* 0x00000608040075b4 */ /* 0x0001e40008011000 */
[----:B0-----:R-:W-:Y:S01]  /*4fe0*/  UMOV UR8, UR15 ;  /* 0x0000000f00087c82 */ /* 0x001fe20008000000 */
[----:B------:R-:W-:-:S02]  /*4ff0*/  UMOV UR11, UR19 ;  /* 0x00000013000b7c82 */ /* 0x000fc40008000000 */
[----:B------:R0:W-:Y:S02]  /*5000*/  UTMALDG.3D [UR8], [UR24], desc[UR6] ;  /* 0x00000608180075b4 */ /* 0x0001e40008011000 */
[----:B0-----:R-:W-:Y:S05]  /*5010*/  @P3 BRA `(.L_x_105) ;  /* 0xfffffffc00483947 */ /* 0x001fea000383ffff */
.L_x_101:
[----:B------:R-:W-:Y:S05]  /*5020*/  BSYNC B1 ;  /* 0x0000000000017941 */ /* 0x000fea0003800000 */
.L_x_100:
[----:B------:R-:W-:Y:S01]  /*5030*/  LOP3.LUT P3, RZ, R13, 0xff, RZ, 0xc0, !PT ;  /* 0x000000ff0dff7812 */ /* 0x000fe2000786c0ff */
[----:B------:R-:W-:Y:S01]  /*5040*/  IMAD.IADD R12, R3, 0x1, R12 ;  /* 0x00000001030c7824 */ /* 0x000fe200078e020c */
[----:B------:R-:W-:Y:S01]  /*5050*/  IADD3 R16, P4, R16, UR20, RZ ;  /* 0x0000001410107c10 */ /* 0x000fe2000ff9e0ff */
[----:B------:R-:W-:Y:S01]  /*5060*/  ULDC.64 UR4, c[0x0][0x650] ;  /* 0x0001940000047ab9 */ /* 0x000fe20000000a00 */
[----:B------:R-:W-:Y:S01]  /*5070*/  BSSY B1, `(.L_x_106) ;  /* 0x000006a000017945 */ /* 0x000fe20003800000 */
[----:B------:R-:W-:Y:S01]  /*5080*/  IMAD.MOV.U32 R9, RZ, RZ, -0x1 ;  /* 0xffffffffff097424 */ /* 0x000fe200078e00ff */
[----:B------:R-:W-:Y:S01]  /*5090*/  ISETP.GT.U32.AND P1, PT, R12, 0x2, PT ;  /* 0x000000020c00780c */ /* 0x000fe20003f24070 */
[----:B------:R-:W-:Y:S01]  /*50a0*/  IMAD.MOV.U32 R8, RZ, RZ, -0x1 ;  /* 0xffffffffff087424 */ /* 0x000fe200078e00ff */
[----:B------:R-:W-:Y:S02]  /*50b0*/  IADD3.X R17, R17, UR13, RZ, P4, !PT ;  /* 0x0000000d11117c10 */ /* 0x000fe4000a7fe4ff */
[----:B------:R-:W-:-:S02]  /*50c0*/  ISETP.LT.U32.AND P1, PT, R3, 0x3, P1 ;  /* 0x000000030300780c */ /* 0x000fc40000f21070 */
[----:B------:R-:W-:Y:S01]  /*50d0*/  PRMT R13, RZ, 0x7610, R13 ;  /* 0x00007610ff0d7816 */ /* 0x000fe2000000000d */
[----:B------:R-:W0:Y:S01]  /*50e0*/  @P3 S2R R5, SR_CgaCtaId ;  /* 0x0000000000053919 */ /* 0x000e220000008800 */
[----:B------:R-:W-:-:S04]  /*50f0*/  @P3 MOV R4, 0x400 ;  /* 0x0000040000043802 */ /* 0x000fc80000000f00 */
[----:B0-----:R-:W-:Y:S01]  /*5100*/  @P3 LEA R6, R5, R4, 0x18 ;  /* 0x0000000405063211 */ /* 0x001fe200078ec0ff */
[----:B------:R-:W-:-:S03]  /*5110*/  IMAD.WIDE.U32 R4, R12, -0x55555555, RZ ;  /* 0xaaaaaaab0c047825 */ /* 0x000fc600078e00ff */
[----:B------:R0:W-:Y:S01]  /*5120*/  @P3 SYNCS.ARRIVE.TRANS64.A1T0 RZ, [R6+URZ+0x48], RZ ;  /* 0x000048ff06ff39a7 */ /* 0x0001e2000810003f */
[----:B------:R-:W-:Y:S02]  /*5130*/  ISETP.GE.U32.AND P3, PT, R3, 0x3, PT ;  /* 0x000000030300780c */ /* 0x000fe40003f66070 */
[----:B------:R-:W-:Y:S02]  /*5140*/  SHF.R.U32.HI R7, RZ, 0x1, R5 ;  /* 0x00000001ff077819 */ /* 0x000fe40000011605 */
[----:B------:R-:W-:Y:S02]  /*5150*/  SEL R5, RZ, 0x1, !P1 ;  /* 0x00000001ff057807 */ /* 0x000fe40004800000 */
[----:B------:R-:W-:Y:S01]  /*5160*/  ISETP.GE.U32.AND P1, PT, R16, UR4, PT ;  /* 0x0000000410007c0c */ /* 0x000fe2000bf26070 */
[----:B------:R-:W-:Y:S01]  /*5170*/  IMAD R12, R7, -0x3, R12 ;  /* 0xfffffffd070c7824 */ /* 0x000fe200078e020c */
[----:B------:R-:W-:Y:S02]  /*5180*/  LOP3.LUT R0, R0, R5, RZ, 0x3c, !PT ;  /* 0x0000000500007212 */ /* 0x000fe400078e3cff */
[----:B------:R-:W-:-:S02]  /*5190*/  ISETP.GE.U32.AND.EX P1, PT, R17, UR5, PT, P1 ;  /* 0x0000000511007c0c */ /* 0x000fc4000bf26110 */
[----:B------:R-:W-:Y:S02]  /*51a0*/  PRMT R4, RZ, 0x7610, R4 ;  /* 0x00007610ff047816 */ /* 0x000fe40000000004 */
[----:B------:R-:W-:Y:S01]  /*51b0*/  @P3 LOP3.LUT R0, R0, 0x1, R7, 0x78, !PT ;  /* 0x0000000100003812 */ /* 0x000fe200078e7807 */
[----:B------:R-:W-:-:S08]  /*51c0*/  IMAD.MOV.U32 R7, RZ, RZ, -0x1 ;  /* 0xffffffffff077424 */ /* 0x000fd000078e00ff */
[----:B0-----:R-:W-:Y:S05]  /*51d0*/  @P1 BRA `(.L_x_107) ;  /* 0x00000004004c1947 */ /* 0x001fea0003800000 */
[----:B------:R-:W-:Y:S01]  /*51e0*/  ULDC.64 UR4, c[0x0][0x628] ;  /* 0x00018a0000047ab9 */ /* 0x000fe20000000a00 */
[----:B------:R-:W0:Y:S01]  /*51f0*/  S2R R15, SR_CTAID.X ;  /* 0x00000000000f7919 */ /* 0x000e220000002500 */
[----:B------:R-:W-:Y:S01]  /*5200*/  ISETP.NE.U32.AND P1, PT, RZ, UR4, PT ;  /* 0x00000004ff007c0c */ /* 0x000fe2000bf25070 */
[----:B------:R-:W-:Y:S01]  /*5210*/  ULDC UR7, c[0x0][0x630] ;  /* 0x00018c0000077ab9 */ /* 0x000fe20000000800 */
[----:B------:R-:W-:Y:S01]  /*5220*/  IMAD.MOV.U32 R4, RZ, RZ, R16 ;  /* 0x000000ffff047224 */ /* 0x000fe200078e0010 */
[----:B------:R-:W1:Y:S01]  /*5230*/  S2R R14, SR_CTAID.Y ;  /* 0x00000000000e7919 */ /* 0x000e620000002600 */
[----:B------:R-:W-:Y:S01]  /*5240*/  ISETP.NE.AND.EX P1, PT, RZ, UR5, PT, P1 ;  /* 0x00000005ff007c0c */ /* 0x000fe2000bf25310 */
[----:B------:R-:W-:-:S12]  /*5250*/  IMAD.MOV.U32 R5, RZ, RZ, R17 ;  /* 0x000000ffff057224 */ /* 0x000fd800078e0011 */
[----:B------:R-:W-:Y:S05]  /*5260*/  @!P1 BRA `(.L_x_108) ;  /* 0x0000000000289947 */ /* 0x000fea0003800000 */
[----:B------:R-:W-:Y:S02]  /*5270*/  ULDC UR6, c[0x0][0x634] ;  /* 0x00018d0000067ab9 */ /* 0x000fe40000000800 */
[----:B------:R-:W-:-:S05]  /*5280*/  IADD3 R9, P1, R16, UR6, RZ ;  /* 0x0000000610097c10 */ /* 0x000fca000ff3e0ff */
[----:B------:R-:W-:-:S04]  /*5290*/  IMAD.X R21, RZ, RZ, R17, P1 ;  /* 0x000000ffff157224 */ /* 0x000fc800008e0611 */
[----:B------:R-:W-:-:S04]  /*52a0*/  IMAD.WIDE.U32 R6, R21, UR4, RZ ;  /* 0x0000000415067c25 */ /* 0x000fc8000f8e00ff */
[----:B------:R-:W-:-:S04]  /*52b0*/  IMAD.WIDE.U32 R6, P1, R9, UR5, R6 ;  /* 0x0000000509067c25 */ /* 0x000fc8000f820006 */
[----:B------:R-:W-:-:S04]  /*52c0*/  IMAD.WIDE.U32 R8, R9, UR4, RZ ;  /* 0x0000000409087c25 */ /* 0x000fc8000f8e00ff */
[----:B------:R-:W-:Y:S01]  /*52d0*/  IMAD.X R5, RZ, RZ, RZ, P1 ;  /* 0x000000ffff057224 */ /* 0x000fe200008e06ff */
[----:B------:R-:W-:Y:S01]  /*52e0*/  IADD3 RZ, P1, R9, R6, RZ ;  /* 0x0000000609ff7210 */ /* 0x000fe20007f3e0ff */
[----:B------:R-:W-:-:S04]  /*52f0*/  IMAD.MOV.U32 R4, RZ, RZ, R7 ;  /* 0x000000ffff047224 */ /* 0x000fc800078e0007 */
[----:B------:R-:W-:-:S08]  /*5300*/  IMAD.WIDE.U32.X R4, R21, UR5, R4, P1 ;  /* 0x0000000515047c25 */ /* 0x000fd000088e0404 */
.L_x_108:
[--C-:B------:R-:W-:Y:S01]  /*5310*/  SHF.R.U64 R8, R4, UR7, R5.reuse ;  /* 0x0000000704087c19 */ /* 0x100fe20008001205 */
[----:B------:R-:W-:Y:S01]  /*5320*/  ULDC.64 UR4, c[0x0][0x620] ;  /* 0x0001880000047ab9 */ /* 0x000fe20000000a00 */
[----:B------:R-:W-:Y:S01]  /*5330*/  SHF.R.U32.HI R4, RZ, UR7, R5 ;  /* 0x00000007ff047c19 */ /* 0x000fe20008011605 */
[----:B------:R-:W2:Y:S01]  /*5340*/  LDC R24, c[0x0][0x144] ;  /* 0x00005100ff187b82 */ /* 0x000ea20000000800 */
[----:B------:R-:W-:Y:S01]  /*5350*/  IADD3 R7, P1, RZ, -R8, RZ ;  /* 0x80000008ff077210 */ /* 0x000fe20007f3e0ff */
[----:B------:R-:W-:Y:S01]  /*5360*/  ULDC.64 UR8, c[0x0][0x640] ;  /* 0x0001900000087ab9 */ /* 0x000fe20000000a00 */
[----:B0-----:R-:W-:Y:S01]  /*5370*/  I2FP.F32.U32 R9, R15 ;  /* 0x0000000f00097245 */ /* 0x001fe20000201000 */
[----:B------:R-:W-:Y:S02]  /*5380*/  ULDC UR6, c[0x0][0x608] ;  /* 0x0001820000067ab9 */ /* 0x000fe40000000800 */
[----:B------:R-:W-:Y:S01]  /*5390*/  IMAD.X R4, RZ, RZ, ~R4, P1 ;  /* 0x000000ffff047224 */ /* 0x000fe200008e0e04 */
[----:B------:R-:W-:Y:S01]  /*53a0*/  ISETP.NE.U32.AND P1, PT, RZ, UR8, PT ;  /* 0x00000008ff007c0c */ /* 0x000fe2000bf25070 */
[----:B------:R-:W0:Y:S02]  /*53b0*/  LDC R21, c[0x0][0x148] ;  /* 0x00005200ff157b82 */ /* 0x000e240000000800 */
[----:B------:R-:W-:Y:S01]  /*53c0*/  IMAD R6, R4, UR4, RZ ;  /* 0x0000000404067c24 */ /* 0x000fe2000f8e02ff */
[----:B------:R-:W-:Y:S01]  /*53d0*/  ISETP.NE.AND.EX P1, PT, RZ, UR9, PT, P1 ;  /* 0x00000009ff007c0c */ /* 0x000fe2000bf25310 */
[----:B------:R-:W-:Y:S01]  /*53e0*/  IMAD.WIDE.U32 R4, R7, UR4, R16 ;  /* 0x0000000407047c25 */ /* 0x000fe2000f8e0010 */
[----:B------:R-:W-:-:S03]  /*53f0*/  ULDC UR4, c[0x0][0x150] ;  /* 0x0000540000047ab9 */ /* 0x000fc60000000800 */
[----:B------:R-:W-:Y:S02]  /*5400*/  IMAD R7, R7, UR5, R6 ;  /* 0x0000000507077c24 */ /* 0x000fe4000f8e0206 */
[----:B------:R-:W-:Y:S01]  /*5410*/  FMUL R6, R9, UR4 ;  /* 0x0000000409067c20 */ /* 0x000fe20008400000 */
[----:B------:R-:W-:Y:S01]  /*5420*/  ULDC UR4, c[0x0][0x618] ;  /* 0x0001860000047ab9 */ /* 0x000fe20000000800 */
[----:B------:R-:W-:Y:S01]  /*5430*/  ULDC UR5, c[0x0][0x154] ;  /* 0x0000550000057ab9 */ /* 0x000fe20000000800 */
[----:B------:R-:W-:-:S03]  /*5440*/  IMAD.IADD R5, R5, 0x1, R7 ;  /* 0x0000000105057824 */ /* 0x000fc600078e0207 */
[----:B------:R-:W3:Y:S02]  /*5450*/  F2I.U32.TRUNC.NTZ R6, R6 ;  /* 0x0000000600067305 */ /* 0x000ee4000020f000 */
[----:B------:R-:W-:Y:S02]  /*5460*/  SHF.R.U64 R9, R4, UR4, R5 ;  /* 0x0000000404097c19 */ /* 0x000fe40008001205 */
[----:B-1----:R-:W-:-:S05]  /*5470*/  I2FP.F32.U32 R4, R14 ;  /* 0x0000000e00047245 */ /* 0x002fca0000201000 */
[----:B------:R-:W-:Y:S01]  /*5480*/  FMUL R22, R4, UR5 ;  /* 0x0000000504167c20 */ /* 0x000fe20008400000 */
[----:B------:R-:W-:Y:S01]  /*5490*/  SHF.R.U32.HI R4, RZ, UR4, R5 ;  /* 0x00000004ff047c19 */ /* 0x000fe20008011605 */
[----:B------:R-:W-:-:S03]  /*54a0*/  ULDC UR4, c[0x0][0x658] ;  /* 0x0001960000047ab9 */ /* 0x000fc60000000800 */
[--C-:B------:R-:W-:Y:S01]  /*54b0*/  SHF.R.U64 R20, R9, UR6, R4.reuse ;  /* 0x0000000609147c19 */ /* 0x100fe20008001204 */
[----:B------:R-:W1:Y:S01]  /*54c0*/  F2I.U32.TRUNC.NTZ R22, R22 ;  /* 0x0000001600167305 */ /* 0x000e62000020f000 */
[----:B------:R-:W-:Y:S01]  /*54d0*/  SHF.R.U32.HI R5, RZ, UR6, R4 ;  /* 0x00000006ff057c19 */ /* 0x000fe20008011604 */
[----:B---3--:R-:W-:-:S03]  /*54e0*/  IMAD.MOV R6, RZ, RZ, -R6 ;  /* 0x000000ffff067224 */ /* 0x008fc600078e0a06 */
[----:B------:R-:W-:Y:S01]  /*54f0*/  SHF.R.U64 R18, R20, UR4, R5 ;  /* 0x0000000414127c19 */ /* 0x000fe20008001205 */
[----:B--2---:R-:W-:Y:S01]  /*5500*/  IMAD R15, R24, R6, R15 ;  /* 0x00000006180f7224 */ /* 0x004fe200078e020f */
[----:B------:R-:W-:-:S03]  /*5510*/  SHF.R.U32.HI R23, RZ, UR4, R5 ;  /* 0x00000004ff177c19 */ /* 0x000fc60008011605 */
[----:B------:R-:W-:Y:S02]  /*5520*/  IMAD.MOV.U32 R4, RZ, RZ, R18 ;  /* 0x000000ffff047224 */ /* 0x000fe400078e0012 */
[----:B------:R-:W-:Y:S01]  /*5530*/  IMAD.MOV.U32 R5, RZ, RZ, R23 ;  /* 0x000000ffff057224 */ /* 0x000fe200078e0017 */
[----:B-1----:R-:W-:Y:S06]  /*5540*/  @!P1 BRA `(.L_x_109) ;  /* 0x0000000000289947 */ /* 0x002fec0003800000 */
[----:B------:R-:W-:Y:S02]  /*5550*/  ULDC UR4, c[0x0][0x64c] ;  /* 0x0001930000047ab9 */ /* 0x000fe40000000800 */
[----:B------:R-:W-:-:S05]  /*5560*/  IADD3 R5, P1, R18, UR4, RZ ;  /* 0x0000000412057c10 */ /* 0x000fca000ff3e0ff */
[----:B------:R-:W-:-:S04]  /*5570*/  IMAD.X R23, RZ, RZ, R23, P1 ;  /* 0x000000ffff177224 */ /* 0x000fc800008e0617 */
[----:B------:R-:W-:-:S04]  /*5580*/  IMAD.WIDE.U32 R6, R23, UR8, RZ ;  /* 0x0000000817067c25 */ /* 0x000fc8000f8e00ff */
[----:B------:R-:W-:-:S04]  /*5590*/  IMAD.WIDE.U32 R6, P1, R5, UR9, R6 ;  /* 0x0000000905067c25 */ /* 0x000fc8000f820006 */
[----:B------:R-:W-:-:S04]  /*55a0*/  IMAD.WIDE.U32 R4, R5, UR8, RZ ;  /* 0x0000000805047c25 */ /* 0x000fc8000f8e00ff */
[----:B------:R-:W-:Y:S01]  /*55b0*/  IMAD.MOV.U32 R4, RZ, RZ, R7 ;  /* 0x000000ffff047224 */ /* 0x000fe200078e0007 */
[----:B------:R-:W-:Y:S01]  /*55c0*/  IADD3 RZ, P3, R5, R6, RZ ;  /* 0x0000000605ff7210 */ /* 0x000fe20007f7e0ff */
[----:B------:R-:W-:-:S04]  /*55d0*/  IMAD.X R5, RZ, RZ, RZ, P1 ;  /* 0x000000ffff057224 */ /* 0x000fc800008e06ff */
[----:B------:R-:W-:-:S08]  /*55e0*/  IMAD.WIDE.U32.X R4, R23, UR9, R4, P3 ;  /* 0x0000000917047c25 */ /* 0x000fd000098e0404 */
.L_x_109:
[----:B------:R-:W-:Y:S01]  /*55f0*/  ISETP.NE.AND P1, PT, R2, 0x1, PT ;  /* 0x000000010200780c */ /* 0x000fe20003f25270 */
[----:B------:R-:W-:Y:S01]  /*5600*/  ULDC UR4, c[0x0][0x648] ;  /* 0x0001920000047ab9 */ /* 0x000fe20000000800 */
[----:B------:R-:W-:Y:S01]  /*5610*/  LOP3.LUT R20, R20, UR17, RZ, 0xc0, !PT ;  /* 0x0000001114147c12 */ /* 0x000fe2000f8ec0ff */
[----:B------:R-:W-:Y:S01]  /*5620*/  IMAD.MOV R22, RZ, RZ, -R22 ;  /* 0x000000ffff167224 */ /* 0x000fe200078e0a16 */
[----:B------:R-:W-:Y:S01]  /*5630*/  SHF.R.U64 R5, R4, UR4, R5 ;  /* 0x0000000404057c19 */ /* 0x000fe20008001205 */
[----:B------:R-:W-:Y:S01]  /*5640*/  ULDC UR4, c[0x0][0x638] ;  /* 0x00018e0000047ab9 */ /* 0x000fe20000000800 */
[----:B------:R-:W-:Y:S01]  /*5650*/  LOP3.LUT R9, R9, UR16, RZ, 0xc0, !PT ;  /* 0x0000001009097c12 */ /* 0x000fe2000f8ec0ff */
[----:B------:R-:W-:Y:S01]  /*5660*/  ULDC UR5, c[0x0][0x610] ;  /* 0x0001840000057ab9 */ /* 0x000fe20000000800 */
[----:B------:R-:W-:Y:S02]  /*5670*/  IMAD.MOV.U32 R4, RZ, RZ, 0x1 ;  /* 0x00000001ff047424 */ /* 0x000fe400078e00ff */
[----:B------:R-:W-:-:S02]  /*5680*/  IMAD.MOV R7, RZ, RZ, -R5 ;  /* 0x000000ffff077224 */ /* 0x000fc400078e0a05 */
[----:B------:R-:W-:Y:S02]  /*5690*/  IMAD R20, R5, UR18, R20 ;  /* 0x0000001205147c24 */ /* 0x000fe4000f8e0214 */
[----:B0-----:R-:W-:Y:S02]  /*56a0*/  @P1 IMAD R15, R21, R22, R14 ;  /* 0x00000016150f1224 */ /* 0x001fe400078e020e */
[----:B------:R-:W-:Y:S01]  /*56b0*/  IMAD R18, R7, UR4, R18 ;  /* 0x0000000407127c24 */ /* 0x000fe2000f8e0212 */
[----:B------:R-:W-:Y:S01]  /*56c0*/  ULDC UR4, c[0x0][0x600] ;  /* 0x0001800000047ab9 */ /* 0x000fe20000000800 */
[----:B------:R-:W-:Y:S02]  /*56d0*/  IMAD R15, R20, UR5, R15 ;  /* 0x00000005140f7c24 */ /* 0x000fe4000f8e020f */
[----:B------:R-:W-:-:S05]  /*56e0*/  IMAD R18, R18, UR4, R9 ;  /* 0x0000000412127c24 */ /* 0x000fca000f8e0209 */
[----:B------:R-:W-:Y:S02]  /*56f0*/  SEL R9, R18, R15, !P1 ;  /* 0x0000000f12097207 */ /* 0x000fe40004800000 */
[----:B------:R-:W-:-:S07]  /*5700*/  SEL R7, R15, R18, !P1 ;  /* 0x000000120f077207 */ /* 0x000fce0004800000 */
.L_x_107:
[----:B------:R-:W-:Y:S05]  /*5710*/  BSYNC B1 ;  /* 0x0000000000017941 */ /* 0x000fea0003800000 */
.L_x_106:
[----:B------:R-:W-:-:S13]  /*5720*/  LOP3.LUT P1, RZ, R4, 0xff, RZ, 0xc0, !PT ;  /* 0x000000ff04ff7812 */ /* 0x000fda000782c0ff */
[----:B------:R-:W-:Y:S05]  /*5730*/  @P1 BRA `(.L_x_110) ;  /* 0xfffffff4004c1947 */ /* 0x000fea000383ffff */
[----:B------:R-:W-:Y:S05]  /*5740*/  BSYNC B0 ;  /* 0x0000000000007941 */ /* 0x000fea0003800000 */
.L_x_98:
[----:B------:R-:W-:-:S03]  /*5750*/  UMOV UR4, 0xffffffff ;  /* 0xffffffff00047882 */ /* 0x000fc60000000000 */
[----:B------:R-:W-:Y:S05]  /*5760*/  BRA.DIV UR4, `(.L_x_111) ;  /* 0x0000000204f47947 */ /* 0x000fea000b800000 */
[----:B------:R-:W-:-:S13]  /*5770*/  ELECT P6, URZ, PT ;  /* 0x00000000003f782f */ /* 0x000fda00038c0000 */
.L_x_124:
[----:B------:R-:W-:Y:S04]  /*5780*/  BSSY B0, `(.L_x_112) ;  /* 0x0000022000007945 */ /* 0x000fe80003800000 */
[----:B------:R-:W-:Y:S05]  /*5790*/  @!P6 BRA `(.L_x_113) ;  /* 0x000000000080e947 */ /* 0x000fea0003800000 */
[----:B------:R-:W-:-:S04]  /*57a0*/  LOP3.LUT R19, R19, 0x2, RZ, 0xfc, !PT ;  /* 0x0000000213137812 */ /* 0x000fc800078efcff */
[----:B------:R-:W-:-:S13]  /*57b0*/  ISETP.NE.AND P0, PT, R19, 0x3, PT ;  /* 0x000000031300780c */ /* 0x000fda0003f05270 */
[----:B------:R-:W-:Y:S05]  /*57c0*/  @!P0 BRA `(.L_x_114) ;  /* 0x0000000000048947 */ /* 0x000fea0003800000 */
[----:B------:R-:W-:Y:S01]  /*57d0*/  BPT.TRAP 0x1 ;  /* 0x000000040000795c */ /* 0x000fe20000300000 */
.L_x_114:
[----:B------:R-:W0:Y:S01]  /*57e0*/  S2R R3, SR_CgaCtaId ;  /* 0x0000000000037919 */ /* 0x000e220000008800 */
[----:B------:R-:W-:-:S04]  /*57f0*/  MOV R2, 0x400 ;  /* 0x0000040000027802 */ /* 0x000fc80000000f00 */
[----:B0-----:R-:W-:Y:S02]  /*5800*/  LEA R3, R3, R2, 0x18 ;  /* 0x0000000203037211 */ /* 0x001fe400078ec0ff */
[----:B------:R-:W-:-:S03]  /*5810*/  SHF.L.U32 R2, R0, 0x1f, RZ ;  /* 0x0000001f00027819 */ /* 0x000fc600000006ff */
[----:B------:R-:W-:-:S04]  /*5820*/  VIADD R3, R3, 0x18 ;  /* 0x0000001803037836 */ /* 0x000fc80000000000 */
[C---:B------:R-:W-:Y:S02]  /*5830*/  IMAD R7, R12.reuse, 0x8, R3 ;  /* 0x000000080c077824 */ /* 0x040fe400078e0203 */
[----:B------:R-:W-:Y:S02]  /*5840*/  VIADD R12, R12, 0x1 ;  /* 0x000000010c0c7836 */ /* 0x000fe40000000000 */
[----:B------:R-:W0:Y:S03]  /*5850*/  SYNCS.PHASECHK.TRANS64.TRYWAIT P0, [R7+URZ], R2 ;  /* 0x00000002070075a7 */ /* 0x000e26000800017f */
[----:B------:R-:W-:-:S04]  /*5860*/  ISETP.NE.AND P1, PT, R12, 0x3, PT ;  /* 0x000000030c00780c */ /* 0x000fc80003f25270 */
[----:B------:R-:W-:Y:S02]  /*5870*/  SEL R5, RZ, 0x1, P1 ;  /* 0x00000001ff057807 */ /* 0x000fe40000800000 */
[----:B------:R-:W-:Y:S02]  /*5880*/  SEL R12, R12, RZ, P1 ;  /* 0x000000ff0c0c7207 */ /* 0x000fe40000800000 */
[----:B------:R-:W-:-:S03]  /*5890*/  LOP3.LUT R5, R0, R5, RZ, 0x3c, !PT ;  /* 0x0000000500057212 */ /* 0x000fc600078e3cff */
[----:B------:R-:W-:Y:S01]  /*58a0*/  IMAD R9, R12, 0x8, R3 ;  /* 0x000000080c097824 */ /* 0x000fe200078e0203 */
[----:B------:R-:W-:Y:S01]  /*58b0*/  SHF.L.U32 R4, R5, 0x1f, RZ ;  /* 0x0000001f05047819 */ /* 0x000fe200000006ff */
[----:B0-----:R-:W-:Y:S06]  /*58c0*/  @!P0 BRA `(.L_x_115) ;  /* 0x0000000000bc8947 */ /* 0x001fec0003800000 */
.L_x_125:
[----:B------:R-:W1:Y:S01]  /*58d0*/  SYNCS.PHASECHK.TRANS64.TRYWAIT P0, [R9+URZ], R4 ;  /* 0x00000004090075a7 */ /* 0x000e62000800017f */
[----:B------:R-:W-:-:S05]  /*58e0*/  VIADD R0, R12, 0x1 ;  /* 0x000000010c007836 */ /* 0x000fca0000000000 */
[----:B------:R-:W-:-:S04]  /*58f0*/  ISETP.NE.AND P1, PT, R0, 0x3, PT ;  /* 0x000000030000780c */ /* 0x000fc80003f25270 */
[----:B0-----:R-:W-:Y:S02]  /*5900*/  SEL R2, RZ, 0x1, P1 ;  /* 0x00000001ff027807 */ /* 0x001fe40000800000 */
[----:B------:R-:W-:Y:S02]  /*5910*/  SEL R0, R0, RZ, P1 ;  /* 0x000000ff00007207 */ /* 0x000fe40000800000 */
[----:B------:R-:W-:Y:S01]  /*5920*/  LOP3.LUT R2, R5, R2, RZ, 0x3c, !PT ;  /* 0x0000000205027212 */ /* 0x000fe200078e3cff */
[----:B-1----:R-:W-:Y:S06]  /*5930*/  @!P0 BRA `(.L_x_116) ;  /* 0x0000000000b48947 */ /* 0x002fec0003800000 */
.L_x_126:
[----:B------:R-:W-:Y:S01]  /*5940*/  IMAD R3, R0, 0x8, R3 ;  /* 0x0000000800037824 */ /* 0x000fe200078e0203 */
[----:B------:R-:W-:-:S07]  /*5950*/  SHF.L.U32 R0, R2, 0x1f, RZ ;  /* 0x0000001f02007819 */ /* 0x000fce00000006ff */
.L_x_117:
[----:B-1----:R1:W2:Y:S02]  /*5960*/  SYNCS.PHASECHK.TRANS64.TRYWAIT P0, [R3+URZ], R0 ;  /* 0x00000000030075a7 */ /* 0x0022a4000800017f */
[----:B--2---:R-:W-:Y:S05]  /*5970*/  @!P0 NANOSLEEP.SYNCS 0x989680 ;  /* 0x009896800000895d */ /* 0x004fea0003900000 */
[----:B------:R-:W2:Y:S02]  /*5980*/  @!P0 SYNCS.PHASECHK.TRANS64 P0, [R3+URZ], R0 ;  /* 0x00000000030085a7 */ /* 0x000ea4000800007f */
[----:B--2---:R-:W-:Y:S05]  /*5990*/  @!P0 BRA `(.L_x_117) ;  /* 0xfffffffc00f08947 */ /* 0x004fea000383ffff */
.L_x_113:
[----:B------:R-:W-:Y:S05]  /*59a0*/  BSYNC B0 ;  /* 0x0000000000007941 */ /* 0x000fea0003800000 */
.L_x_112:
[----:B------:R-:W-:Y:S05]  /*59b0*/  EXIT ;  /* 0x000000000000794d */ /* 0x000fea0003800000 */
.L_x_17:
[----:B---3--:R3:W4:Y:S02]  /*59c0*/  SYNCS.PHASECHK.TRANS64.TRYWAIT P1, [R3+URZ], R0 ;  /* 0x00000000030075a7 */ /* 0x008724000802017f */
[----:B----4-:R-:W-:Y:S05]  /*59d0*/  @!P1 NANOSLEEP.SYNCS 0x989680 ;  /* 0x009896800000995d */ /* 0x010fea0003900000 */
[----:B------:R-:W4:Y:S02]  /*59e0*/  @!P1 SYNCS.PHASECHK.TRANS64 P1, [R3+URZ], R0 ;  /* 0x00000000030095a7 */ /* 0x000f24000802007f */
[----:B----4-:R-:W-:Y:S05]  /*59f0*/  @!P1 BRA `(.L_x_17) ;  /* 0xfffffffc00f09947 */ /* 0x010fea000383ffff */
[----:B------:R-:W-:Y:S05]  /*5a00*/  BRA `(.L_x_16) ;  /* 0xffffffb400f87947 */ /* 0x000fea000383ffff */
.L_x_22:
[----:B-1----:R-:W-:-:S04]  /*5a10*/  IMAD.U32 R4, RZ, RZ, UR4 ;  /* 0x00000004ff047e24 */ /* 0x002fc8000f8e00ff */
[----:B------:R1:W2:Y:S03]  /*5a20*/  SYNCS.PHASECHK.TRANS64.TRYWAIT P1, [R4+URZ], R3 ;  /* 0x00000003040075a7 */ /* 0x0002a6000802017f */
[----:B--2---:R-:W-:Y:S05]  /*5a30*/  @!P1 NANOSLEEP.SYNCS 0x989680 ;  /* 0x009896800000995d */ /* 0x004fea0003900000 */
[----:B------:R-:W2:Y:S02]  /*5a40*/  @!P1 SYNCS.PHASECHK.TRANS64 P1, [R4+URZ], R3 ;  /* 0x00000003040095a7 */ /* 0x000ea4000802007f */
[----:B--2---:R-:W-:Y:S05]  /*5a50*/  @!P1 BRA `(.L_x_22) ;  /* 0xfffffffc00ec9947 */ /* 0x004fea000383ffff */
[----:B------:R-:W-:Y:S05]  /*5a60*/  BRA `(.L_x_21) ;  /* 0xffffffb800987947 */ /* 0x000fea000383ffff */
.L_x_99:
[----:B------:R-:W-:Y:S01]  /*5a70*/  BSSY B1, `(.L_x_118) ;  /* 0x0000006000017945 */ /* 0x000fe20003800000 */
[----:B------:R-:W-:-:S07]  /*5a80*/  IMAD.MOV.U32 R15, RZ, RZ, -0x1 ;  /* 0xffffffffff0f7424 */ /* 0x000fce00078e00ff */
[----:B------:R-:W-:Y:S05]  /*5a90*/  WARPSYNC.COLLECTIVE R15, `(.L_x_119) ;  /* 0x000000000f0c7348 */ /* 0x000fea0003c00000 */
[----:B------:R-:W-:Y:S02]  /*5aa0*/  ELECT P6, UR62, PT ;  /* 0x00000000003e782f */ /* 0x000fe400038c0000 */
[----:B------:R-:W-:Y:S01]  /*5ab0*/  MOV R14, UR62 ;  /* 0x0000003e000e7c02 */ /* 0x000fe20008000f00 */
[----:B------:R-:W-:Y:S10]  /*5ac0*/  ENDCOLLECTIVE ;  /* 0x000000000000791b */ /* 0x000ff40003800000 */
.L_x_119:
[----:B------:R-:W-:Y:S05]  /*5ad0*/  BSYNC B1 ;  /* 0x0000000000017941 */ /* 0x000fea0003800000 */
.L_x_118:
[----:B------:R-:W-:Y:S05]  /*5ae0*/  BRA `(.L_x_120) ;  /* 0xfffffff0006c7947 */ /* 0x000fea000383ffff */
.L_x_102:
[----:B0-----:R0:W1:Y:S02]  /*5af0*/  SYNCS.PHASECHK.TRANS64.TRYWAIT P1, [R14+URZ+0x18], R7 ;  /* 0x000018070e0075a7 */ /* 0x001064000802017f */
[----:B-1----:R-:W-:Y:S05]  /*5b00*/  @!P1 NANOSLEEP.SYNCS 0x989680 ;  /* 0x009896800000995d */ /* 0x002fea0003900000 */
[----:B------:R-:W1:Y:S02]  /*5b10*/  @!P1 SYNCS.PHASECHK.TRANS64 P1, [R14+URZ+0x18], R7 ;  /* 0x000018070e0095a7 */ /* 0x000e64000802007f */
[----:B-1----:R-:W-:Y:S05]  /*5b20*/  @!P1 BRA `(.L_x_102) ;  /* 0xfffffffc00f09947 */ /* 0x002fea000383ffff */
[----:B------:R-:W-:Y:S05]  /*5b30*/  BRA `(.L_x_121) ;  /* 0xfffffff000a07947 */ /* 0x000fea000383ffff */
.L_x_111:
[----:B------:R-:W-:Y:S01]  /*5b40*/  BSSY B0, `(.L_x_122) ;  /* 0x0000006000007945 */ /* 0x000fe20003800000 */
[----:B------:R-:W-:-:S07]  /*5b50*/  IMAD.MOV.U32 R15, RZ, RZ, -0x1 ;  /* 0xffffffffff0f7424 */ /* 0x000fce00078e00ff */
[----:B------:R-:W-:Y:S05]  /*5b60*/  WARPSYNC.COLLECTIVE R15, `(.L_x_123) ;  /* 0x000000000f0c7348 */ /* 0x000fea0003c00000 */
[----:B------:R-:W-:Y:S02]  /*5b70*/  ELECT P6, UR62, PT ;  /* 0x00000000003e782f */ /* 0x000fe400038c0000 */
[----:B------:R-:W-:Y:S01]  /*5b80*/  MOV R14, UR62 ;  /* 0x0000003e000e7c02 */ /* 0x000fe20008000f00 */
[----:B------:R-:W-:Y:S10]  /*5b90*/  ENDCOLLECTIVE ;  /* 0x000000000000791b */ /* 0x000ff40003800000 */
.L_x_123:
[----:B------:R-:W-:Y:S05]  /*5ba0*/  BSYNC B0 ;  /* 0x0000000000007941 */ /* 0x000fea0003800000 */
.L_x_122:
[----:B------:R-:W-:Y:S05]  /*5bb0*/  BRA `(.L_x_124) ;  /* 0xfffffff800f07947 */ /* 0x000fea000383ffff */
.L_x_115:
[----:B0-----:R0:W1:Y:S02]  /*5bc0*/  SYNCS.PHASECHK.TRANS64.TRYWAIT P0, [R7+URZ], R2 ;  /* 0x00000002070075a7 */ /* 0x001064000800017f */
[----:B-1----:R-:W-:Y:S05]  /*5bd0*/  @!P0 NANOSLEEP.SYNCS 0x989680 ;  /* 0x009896800000895d */ /* 0x002fea0003900000 */
[----:B------:R-:W1:Y:S02]  /*5be0*/  @!P0 SYNCS.PHASECHK.TRANS64 P0, [R7+URZ], R2 ;  /* 0x00000002070085a7 */ /* 0x000e64000800007f */
[----:B-1----:R-:W-:Y:S05]  /*5bf0*/  @!P0 BRA `(.L_x_115) ;  /* 0xfffffffc00f08947 */ /* 0x002fea000383ffff */
[----:B------:R-:W-:Y:S05]  /*5c00*/  BRA `(.L_x_125) ;  /* 0xfffffffc00307947 */ /* 0x000fea000383ffff */
.L_x_116:
[----:B0-----:R0:W1:Y:S02]  /*5c10*/  SYNCS.PHASECHK.TRANS64.TRYWAIT P0, [R9+URZ], R4 ;  /* 0x00000004090075a7 */ /* 0x001064000800017f */
[----:B-1----:R-:W-:Y:S05]  /*5c20*/  @!P0 NANOSLEEP.SYNCS 0x989680 ;  /* 0x009896800000895d */ /* 0x002fea0003900000 */
[----:B------:R-:W1:Y:S02]  /*5c30*/  @!P0 SYNCS.PHASECHK.TRANS64 P0, [R9+URZ], R4 ;  /* 0x00000004090085a7 */ /* 0x000e64000800007f */
[----:B-1----:R-:W-:Y:S05]  /*5c40*/  @!P0 BRA `(.L_x_116) ;  /* 0xfffffffc00f08947 */ /* 0x002fea000383ffff */
[----:B------:R-:W-:Y:S05]  /*5c50*/  BRA `(.L_x_126) ;  /* 0xfffffffc00387947 */ /* 0x000fea000383ffff */
.L_x_127:
[----:B------:R-:W-:-:S00]  /*5c60*/  BRA `(.L_x_127) ;  /* 0xfffffffc00fc7947 */ /* 0x000fc0000383ffff */
[----:B------:R-:W-:-:S00]  /*5c70*/  NOP ;  /* 0x0000000000007918 */ /* 0x000fc00000000000 */
        /* <DEDUP_REMOVED lines=8> */
.L_x_128:


//--------------------- .nv.global.init           --------------------------
	.section	.nv.global.init,"aw",@progbits
.nv.global.init:
	.type		$str$22,@object
	.size		$str$22,($str$23 - $str$22)
$str$22:
        /*0000*/ 	.byte	0x6b, 0x5f, 0x74, 0x69, 0x6c, 0x65, 0x5f, 0x63, 0x6f, 0x75, 0x6e, 0x74, 0x20, 0x3e, 0x3d, 0x20
        /*0010*/ 	.byte	0x31, 0x00
	.type		$str$23,@object
	.size		$str$23,(__unnamed_1 - $str$23)
$str$23:
        /*0012*/ 	.byte	0x2f, 0x74, 0x6d, 0x70, 0x2f, 0x63, 0x75, 0x74, 0x6c, 0x61, 0x73, 0x73, 0x5f, 0x73, 0x77, 0x65
        /*0022*/ 	.byte	0x65, 0x70, 0x5f, 0x73, 0x72, 0x63, 0x2f, 0x69, 0x6e, 0x63, 0x6c, 0x75, 0x64, 0x65, 0x2f, 0x63
        /*0032*/ 	.byte	0x75, 0x74, 0x6c, 0x61, 0x73, 0x73, 0x2f, 0x67, 0x65, 0x6d, 0x6d, 0x2f, 0x63, 0x6f, 0x6c, 0x6c
        /*0042*/ 	.byte	0x65, 0x63, 0x74, 0x69, 0x76, 0x65, 0x2f, 0x73, 0x6d, 0x39, 0x30, 0x5f, 0x6d, 0x6d, 0x61, 0x5f
        /*0052*/ 	.byte	0x74, 0x6d, 0x61, 0x5f, 0x67, 0x6d, 0x6d, 0x61, 0x5f, 0x73, 0x73, 0x5f, 0x77, 0x61, 0x72, 0x70
        /*0062*/ 	.byte	0x73, 0x70, 0x65, 0x63, 0x69, 0x61, 0x6c, 0x69, 0x7a, 0x65, 0x64, 0x2e, 0x68, 0x70, 0x70, 0x00
	.type		__unnamed_1,@object
	.size		__unnamed_1,(.L_0 - __unnamed_1)
__unnamed_1:
        /*0072*/ 	.byte	0x76, 0x6f, 0x69, 0x64, 0x20, 0x63, 0x75, 0x74, 0x6c, 0x61, 0x73, 0x73, 0x3a, 0x3a, 0x67, 0x65
        /* <DEDUP_REMOVED lines=179> */
        /*0bb2*/ 	.byte	0x65, 0x6e, 0x74, 0x69, 0x74, 0x79, 0x5d, 0x00
.L_0:


//--------------------- .nv.shared._ZN7cutlass13device_kernelINS_4gemm6kernel13GemmUniversalIN4cute5tupleIJiiiiEEENS1_10collective13CollectiveMmaINS1_34MainloopSm90TmaGmmaWarpSpecializedILi3ENS5_IJNS4_1CILi1EEESB_SB_EEENS1_35KernelTmaWarpSpecializedCooperativeEEENS5_IJNSA_ILi128EEENSA_ILi64EEENSA_ILi32EEEEEENS_6half_tENS5_IJlSB_lEEESJ_SK_NS4_8TiledMMAINS4_8MMA_AtomIJNS4_4SM904GMMA25MMA_64x64x16_F32F16F16_SSILNSO_5MajorE0ELSQ_0ELNSO_7ScaleInE1ELSR_1EEEEEENS4_6LayoutINS5_IJNSA_ILi2EEESB_SB_EEENS5_IJSB_NSA_ILi0EEESX_EEEEENS5_IJNS4_10UnderscoreES10_S10_EEEEENS4_13SM90_TMA_LOADENS4_14ComposedLayoutINS4_7SwizzleILi2ELi4ELi3EEENS4_18smem_ptr_flag_bitsILi16EEENSU_INS5_IJNSA_ILi8EEESH_EEENS5_IJSH_SB_EEEEEEEvNS4_8identityES13_S1D_vS1E_EENS_8epilogue10collective6detail29Sm90TmaWarpSpecializedAdapterINS1H_15DefaultEpilogueISJ_SK_SK_NS1G_6thread17LinearCombinationISJ_Li1EffLNS1L_9ScaleType4KindE0ELNS_15FloatRoundStyleE2ESJ_EENS1_15EpilogueDefaultEEEEEvvEEEEvNT_6ParamsE --------------------------
	.section	.nv.shared._ZN7cutlass13device_kernelINS_4gemm6kernel13GemmUniversalIN4cute5tupleIJiiiiEEENS1_10collective13CollectiveMmaINS1_34MainloopSm90TmaGmmaWarpSpecializedILi3ENS5_IJNS4_1CILi1EEESB_SB_EEENS1_35KernelTmaWarpSpecializedCooperativeEEENS5_IJNSA_ILi128EEENSA_ILi64EEENSA_ILi32EEEEEENS_6half_tENS5_IJlSB_lEEESJ_SK_NS4_8TiledMMAINS4_8MMA_AtomIJNS4_4SM904GMMA25MMA_64x64x16_F32F16F16_SSILNSO_5MajorE0ELSQ_0ELNSO_7ScaleInE1ELSR_1EEEEEENS4_6LayoutINS5_IJNSA_ILi2EEESB_SB_EEENS5_IJSB_NSA_ILi0EEESX_EEEEENS5_IJNS4_10UnderscoreES10_S10_EEEEENS4_13SM90_TMA_LOADENS4_14ComposedLayoutINS4_7SwizzleILi2ELi4ELi3EEENS4_18smem_ptr_flag_bitsILi16EEENSU_INS5_IJNSA_ILi8EEESH_EEENS5_IJSH_SB_EEEEEEEvNS4_8identityES13_S1D_vS1E_EENS_8epilogue10collective6detail29Sm90TmaWarpSpecializedAdapterINS1H_15DefaultEpilogueISJ_SK_SK_NS1G_6thread17LinearCombinationISJ_Li1EffLNS1L_9ScaleType4KindE0ELNS_15FloatRoundStyleE2ESJ_EENS1_15EpilogueDefaultEEEEEvvEEEEvNT_6ParamsE,"aw",@nobits
	.sectionflags	@""
	.align	16
	.zero		1024


//--------------------- .nv.shared.reserved.0     --------------------------
	.section	.nv.shared.reserved.0,"aw",@nobits
	.weak		__nv_reservedSMEM_offset_0_alias
	.size		__nv_reservedSMEM_offset_0_alias, 0, 0
	.other		__nv_reservedSMEM_offset_0_alias,@"STO_CUDA_RESERVED_SHARED STV_DEFAULT"
__nv_reservedSMEM_offset_0_alias:
	.zero		0


//--------------------- .nv.global                --------------------------
	.section	.nv.global,"aw",@nobits
.nv.global:
	.type		_ZN39_INTERNAL_ad145b2c_4_k_cu_47ffe2d0_28024cute1_E,@object
	.size		_ZN39_INTERNAL_ad145b2c_4_k_cu_47ffe2d0_28024cute1_E,(_ZN39_INTERNAL_ad145b2c_4_k_cu_47ffe2d0_28024cuda3std3__45__cpo6cbeginE - _ZN39_INTERNAL_ad145b2c_4_k_cu_47ffe2d0_28024cute1_E)
_ZN39_INTERNAL_ad145b2c_4_k_cu_47ffe2d0_28024cute1_E:
	.zero		1
	.type		_ZN39_INTERNAL_ad145b2c_4_k_cu_47ffe2d0_28024cuda3std3__45__cpo6cbeginE,@object
	.size		_ZN39_INTERNAL_ad145b2c_4_k_cu_47ffe2d0_28024cuda3std3__45__cpo6cbeginE,(_ZN39_INTERNAL_ad145b2c_4_k_cu_47ffe2d0_28024cuda3std3__48in_placeE - _ZN39_INTERNAL_ad145b2c_4_k_cu_47ffe2d0_28024cuda3std3__45__cpo6cbeginE)
_ZN39_INTERNAL_ad145b2c_4_k_cu_47ffe2d0_28024cuda3std3__45__cpo6cbeginE:
	.zero		1
	.type		_ZN39_INTERNAL_ad145b2c_4_k_cu_47ffe2d0_28024cuda3std3__48in_placeE,@object
	.size		_ZN39_INTERNAL_ad145b2c_4_k_cu_47ffe2d0_28024cuda3std3__48in_placeE,(_ZN39_INTERNAL_ad145b2c_4_k_cu_47ffe2d0_28024cuda3std6ranges3__45__cpo9iter_moveE - _ZN39_INTERNAL_ad145b2c_4_k_cu_47ffe2d0_28024cuda3std3__48in_placeE)
_ZN39_INTERNAL_ad145b2c_4_k_cu_47ffe2d0_28024cuda3std3__48in_placeE:
	.zero		1
	.type		_ZN39_INTERNAL_ad145b2c_4_k_cu_47ffe2d0_28024cuda3std6ranges3__45__cpo9iter_moveE,@object
	.size		_ZN39_INTERNAL_ad145b2c_4_k_cu_47ffe2d0_28024cuda3std6ranges3__45__cpo9iter_moveE,(_ZN39_INTERNAL_ad145b2c_4_k_cu_47ffe2d0_28024cuda3std3__45__cpo5beginE - _ZN39_INTERNAL_ad145b2c_4_k_cu_47ffe2d0_28024cuda3std6ranges3__45__cpo9iter_moveE)
_ZN39_INTERNAL_ad145b2c_4_k_cu_47ffe2d0_28024cuda3std6ranges3__45__cpo9iter_moveE:
	.zero		1
	.type		_ZN39_INTERNAL_ad145b2c_4_k_cu_47ffe2d0_28024cuda3std3__45__cpo5beginE,@object
	.size		_ZN39_INTERNAL_ad145b2c_4_k_cu_47ffe2d0_28024cuda3std3__45__cpo5beginE,(_ZN39_INTERNAL_ad145b2c_4_k_cu_47ffe2d0_28024cuda3std3__441_GLOBAL__N__ad145b2c_4_k_cu_47ffe2d0_28026ignoreE - _ZN39_INTERNAL_ad145b2c_4_k_cu_47ffe2d0_28024cuda3std3__45__cpo5beginE)
_ZN39_INTERNAL_ad145b2c_4_k_cu_47ffe2d0_28024cuda3std3__45__cpo5beginE:
	.zero		1
	.type		_ZN39_INTERNAL_ad145b2c_4_k_cu_47ffe2d0_28024cuda3std3__441_GLOBAL__N__ad145b2c_4_k_cu_47ffe2d0_28026ignoreE,@object
	.size		_ZN39_INTERNAL_ad145b2c_4_k_cu_47ffe2d0_28024cuda3std3__441_GLOBAL__N__ad145b2c_4_k_cu_47ffe2d0_28026ignoreE,(_ZN39_INTERNAL_ad145b2c_4_k_cu_47ffe2d0_28024cute7productE - _ZN39_INTERNAL_ad145b2c_4_k_cu_47ffe2d0_28024cuda3std3__441_GLOBAL__N__ad145b2c_4_k_cu_47ffe2d0_28026ignoreE)
_ZN39_INTERNAL_ad145b2c_4_k_cu_47ffe2d0_28024cuda3std3__441_GLOBAL__N__ad145b2c_4_k_cu_47ffe2d0_28026ignoreE:
	.zero		1
	.type		_ZN39_INTERNAL_ad145b2c_4_k_cu_47ffe2d0_28024cute7productE,@object
	.size		_ZN39_INTERNAL_ad145b2c_4_k_cu_47ffe2d0_28024cute7productE,(_ZN39_INTERNAL_ad145b2c_4_k_cu_47ffe2d0_28024cuda3std3__45__cpo3endE - _ZN39_INTERNAL_ad145b2c_4_k_cu_47ffe2d0_28024cute7productE)
_ZN39_INTERNAL_ad145b2c_4_k_cu_47ffe2d0_28024cute7productE:
	.zero		1
	.type		_ZN39_INTERNAL_ad145b2c_4_k_cu_47ffe2d0_28024cuda3std3__45__cpo3endE,@object
	.size		_ZN39_INTERNAL_ad145b2c_4_k_cu_47ffe2d0_28024cuda3std3__45__cpo3endE,(_ZN39_INTERNAL_ad145b2c_4_k_cu_47ffe2d0_28024cuda3std3__419piecewise_constructE - _ZN39_INTERNAL_ad145b2c_4_k_cu_47ffe2d0_28024cuda3std3__45__cpo3endE)
_ZN39_INTERNAL_ad145b2c_4_k_cu_47ffe2d0_28024cuda3std3__45__cpo3endE:
	.zero		1
	.type		_ZN39_INTERNAL_ad145b2c_4_k_cu_47ffe2d0_28024cuda3std3__419piecewise_constructE,@object
	.size		_ZN39_INTERNAL_ad145b2c_4_k_cu_47ffe2d0_28024cuda3std3__419piecewise_constructE,(_ZN39_INTERNAL_ad145b2c_4_k_cu_47ffe2d0_28024cuda3std3__45__cpo4cendE - _ZN39_INTERNAL_ad145b2c_4_k_cu_47ffe2d0_28024cuda3std3__419piecewise_constructE)
_ZN39_INTERNAL_ad145b2c_4_k_cu_47ffe2d0_28024cuda3std3__419piecewise_constructE:
	.zero		1
	.type		_ZN39_INTERNAL_ad145b2c_4_k_cu_47ffe2d0_28024cuda3std3__45__cpo4cendE,@object
	.size		_ZN39_INTERNAL_ad145b2c_4_k_cu_47ffe2d0_28024cuda3std3__45__cpo4cendE,(_ZN39_INTERNAL_ad145b2c_4_k_cu_47ffe2d0_28024cuda3std6ranges3__45__cpo4swapE - _ZN39_INTERNAL_ad145b2c_4_k_cu_47ffe2d0_28024cuda3std3__45__cpo4cendE)
_ZN39_INTERNAL_ad145b2c_4_k_cu_47ffe2d0_28024cuda3std3__45__cpo4cendE:
	.zero		1
	.type		_ZN39_INTERNAL_ad145b2c_4_k_cu_47ffe2d0_28024cuda3std6ranges3__45__cpo4swapE,@object
	.size		_ZN39_INTERNAL_ad145b2c_4_k_cu_47ffe2d0_28024cuda3std6ranges3__45__cpo4swapE,(.L_8 - _ZN39_INTERNAL_ad145b2c_4_k_cu_47ffe2d0_28024cuda3std6ranges3__45__cpo4swapE)
_ZN39_INTERNAL_ad145b2c_4_k_cu_47ffe2d0_28024cuda3std6ranges3__45__cpo4swapE:
	.zero		1
.L_8:


//--------------------- .nv.constant0._ZN7cutlass13device_kernelINS_4gemm6kernel13GemmUniversalIN4cute5tupleIJiiiiEEENS1_10collective13CollectiveMmaINS1_34MainloopSm90TmaGmmaWarpSpecializedILi3ENS5_IJNS4_1CILi1EEESB_SB_EEENS1_35KernelTmaWarpSpecializedCooperativeEEENS5_IJNSA_ILi128EEENSA_ILi64EEENSA_ILi32EEEEEENS_6half_tENS5_IJlSB_lEEESJ_SK_NS4_8TiledMMAINS4_8MMA_AtomIJNS4_4SM904GMMA25MMA_64x64x16_F32F16F16_SSILNSO_5MajorE0ELSQ_0ELNSO_7ScaleInE1ELSR_1EEEEEENS4_6LayoutINS5_IJNSA_ILi2EEESB_SB_EEENS5_IJSB_NSA_ILi0EEESX_EEEEENS5_IJNS4_10UnderscoreES10_S10_EEEEENS4_13SM90_TMA_LOADENS4_14ComposedLayoutINS4_7SwizzleILi2ELi4ELi3EEENS4_18smem_ptr_flag_bitsILi16EEENSU_INS5_IJNSA_ILi8EEESH_EEENS5_IJSH_SB_EEEEEEEvNS4_8identityES13_S1D_vS1E_EENS_8epilogue10collective6detail29Sm90TmaWarpSpecializedAdapterINS1H_15DefaultEpilogueISJ_SK_SK_NS1G_6thread17LinearCombinationISJ_Li1EffLNS1L_9ScaleType4KindE0ELNS_15FloatRoundStyleE2ESJ_EENS1_15EpilogueDefaultEEEEEvvEEEEvNT_6ParamsE --------------------------
	.section	.nv.constant0._ZN7cutlass13device_kernelINS_4gemm6kernel13GemmUniversalIN4cute5tupleIJiiiiEEENS1_10collective13CollectiveMmaINS1_34MainloopSm90TmaGmmaWarpSpecializedILi3ENS5_IJNS4_1CILi1EEESB_SB_EEENS1_35KernelTmaWarpSpecializedCooperativeEEENS5_IJNSA_ILi128EEENSA_ILi64EEENSA_ILi32EEEEEENS_6half_tENS5_IJlSB_lEEESJ_SK_NS4_8TiledMMAINS4_8MMA_AtomIJNS4_4SM904GMMA25MMA_64x64x16_F32F16F16_SSILNSO_5MajorE0ELSQ_0ELNSO_7ScaleInE1ELSR_1EEEEEENS4_6LayoutINS5_IJNSA_ILi2EEESB_SB_EEENS5_IJSB_NSA_ILi0EEESX_EEEEENS5_IJNS4_10UnderscoreES10_S10_EEEEENS4_13SM90_TMA_LOADENS4_14ComposedLayoutINS4_7SwizzleILi2ELi4ELi3EEENS4_18smem_ptr_flag_bitsILi16EEENSU_INS5_IJNSA_ILi8EEESH_EEENS5_IJSH_SB_EEEEEEEvNS4_8identityES13_S1D_vS1E_EENS_8epilogue10collective6detail29Sm90TmaWarpSpecializedAdapterINS1H_15DefaultEpilogueISJ_SK_SK_NS1G_6thread17LinearCombinationISJ_Li1EffLNS1L_9ScaleType4KindE0ELNS_15FloatRoundStyleE2ESJ_EENS1_15EpilogueDefaultEEEEEvvEEEEvNT_6ParamsE,"a",@progbits
	.sectionflags	@""
	.align	4
.nv.constant0._ZN7cutlass13device_kernelINS_4gemm6kernel13GemmUniversalIN4cute5tupleIJiiiiEEENS1_10collective13CollectiveMmaINS1_34MainloopSm90TmaGmmaWarpSpecializedILi3ENS5_IJNS4_1CILi1EEESB_SB_EEENS1_35KernelTmaWarpSpecializedCooperativeEEENS5_IJNSA_ILi128EEENSA_ILi64EEENSA_ILi32EEEEEENS_6half_tENS5_IJlSB_lEEESJ_SK_NS4_8TiledMMAINS4_8MMA_AtomIJNS4_4SM904GMMA25MMA_64x64x16_F32F16F16_SSILNSO_5MajorE0ELSQ_0ELNSO_7ScaleInE1ELSR_1EEEEEENS4_6LayoutINS5_IJNSA_ILi2EEESB_SB_EEENS5_IJSB_NSA_ILi0EEESX_EEEEENS5_IJNS4_10UnderscoreES10_S10_EEEEENS4_13SM90_TMA_LOADENS4_14ComposedLayoutINS4_7SwizzleILi2ELi4ELi3EEENS4_18smem_ptr_flag_bitsILi16EEENSU_INS5_IJNSA_ILi8EEESH_EEENS5_IJSH_SB_EEEEEEEvNS4_8identityES13_S1D_vS1E_EENS_8epilogue10collective6detail29Sm90TmaWarpSpecializedAdapterINS1H_15DefaultEpilogueISJ_SK_SK_NS1G_6thread17LinearCombinationISJ_Li1EffLNS1L_9ScaleType4KindE0ELNS_15FloatRoundStyleE2ESJ_EENS1_15EpilogueDefaultEEEEEvvEEEEvNT_6ParamsE:
	.zero		1664


//--------------------- SYMBOLS --------------------------

	.type		.nv.reservedSmem.offset0,@object
	.size		.nv.reservedSmem.offset0,0x4
	.type		__assertfail,@function
